	.headerflags	@"EF_CUDA_TEXMODE_UNIFIED EF_CUDA_64BIT_ADDRESS EF_CUDA_ACCELERATORS EF_CUDA_SM90 EF_CUDA_VIRTUAL_SM(EF_CUDA_SM90)"
	.elftype	@"ET_EXEC"


//--------------------- .nv.info                  --------------------------
	.section	.nv.info,"",@"SHT_CUDA_INFO"
	.align	4


	//----- nvinfo : EIATTR_REGCOUNT
	.align		4
        /*0000*/ 	.byte	0x04, 0x2f
        /*0002*/ 	.short	(.L_3 - .L_2)
	.align		4
.L_2:
        /*0004*/ 	.word	index@(triton_poi_fused__native_batch_norm_legit_no_training_add_convolution_max_pool2d_with_indices_relu_10)
        /*0008*/ 	.word	0x0000004d


	//----- nvinfo : EIATTR_MIN_STACK_SIZE
	.align		4
.L_3:
        /*000c*/ 	.byte	0x04, 0x12
        /*000e*/ 	.short	(.L_5 - .L_4)
	.align		4
.L_4:
        /*0010*/ 	.word	index@(triton_poi_fused__native_batch_norm_legit_no_training_add_convolution_max_pool2d_with_indices_relu_10)
        /*0014*/ 	.word	0x00000000


	//----- nvinfo : EIATTR_FRAME_SIZE
	.align		4
.L_5:
        /*0018*/ 	.byte	0x04, 0x11
        /*001a*/ 	.short	(.L_7 - .L_6)
	.align		4
.L_6:
        /*001c*/ 	.word	index@(triton_poi_fused__native_batch_norm_legit_no_training_add_convolution_max_pool2d_with_indices_relu_10)
        /*0020*/ 	.word	0x00000000


	//----- nvinfo : EIATTR_MIN_STACK_SIZE
	.align		4
.L_7:
        /*0024*/ 	.byte	0x04, 0x12
        /*0026*/ 	.short	(.L_9 - .L_8)
	.align		4
.L_8:
        /*0028*/ 	.word	index@(triton_poi_fused__native_batch_norm_legit_no_training_add_convolution_max_pool2d_with_indices_relu_10)
        /*002c*/ 	.word	0x00000000
.L_9:


//--------------------- .nv.info.triton_poi_fused__native_batch_norm_legit_no_training_add_convolution_max_pool2d_with_indices_relu_10 --------------------------
	.section	.nv.info.triton_poi_fused__native_batch_norm_legit_no_training_add_convolution_max_pool2d_with_indices_relu_10,"",@"SHT_CUDA_INFO"
	.sectionflags	@""
	.align	4


	//----- nvinfo : EIATTR_CUDA_API_VERSION
	.align		4
        /*0000*/ 	.byte	0x04, 0x37
        /*0002*/ 	.short	(.L_11 - .L_10)
.L_10:
        /*0004*/ 	.word	0x0000007c


	//----- nvinfo : EIATTR_KPARAM_INFO
	.align		4
.L_11:
        /*0008*/ 	.byte	0x04, 0x17
        /*000a*/ 	.short	(.L_13 - .L_12)
.L_12:
        /*000c*/ 	.word	0x00000000
        /*0010*/ 	.short	0x0009
        /*0012*/ 	.short	0x0048
        /*0014*/ 	.byte	0x00, 0xf0, 0x11, 0x00


	//----- nvinfo : EIATTR_KPARAM_INFO
	.align		4
.L_13:
        /*0018*/ 	.byte	0x04, 0x17
        /*001a*/ 	.short	(.L_15 - .L_14)
.L_14:
        /*001c*/ 	.word	0x00000000
        /*0020*/ 	.short	0x0008
        /*0022*/ 	.short	0x0040
        /*0024*/ 	.byte	0x00, 0xf4, 0x21, 0x00


	//----- nvinfo : EIATTR_KPARAM_INFO
	.align		4
.L_15:
        /*0028*/ 	.byte	0x04, 0x17
        /*002a*/ 	.short	(.L_17 - .L_16)
.L_16:
        /*002c*/ 	.word	0x00000000
        /*0030*/ 	.short	0x0007
        /*0032*/ 	.short	0x0038
        /*0034*/ 	.byte	0x00, 0xf4, 0x21, 0x00


	//----- nvinfo : EIATTR_KPARAM_INFO
	.align		4
.L_17:
        /*0038*/ 	.byte	0x04, 0x17
        /*003a*/ 	.short	(.L_19 - .L_18)
.L_18:
        /*003c*/ 	.word	0x00000000
        /*0040*/ 	.short	0x0006
        /*0042*/ 	.short	0x0030
        /*0044*/ 	.byte	0x00, 0xf4, 0x21, 0x00


	//----- nvinfo : EIATTR_KPARAM_INFO
	.align		4
.L_19:
        /*0048*/ 	.byte	0x04, 0x17
        /*004a*/ 	.short	(.L_21 - .L_20)
.L_20:
        /*004c*/ 	.word	0x00000000
        /*0050*/ 	.short	0x0005
        /*0052*/ 	.short	0x0028
        /*0054*/ 	.byte	0x00, 0xf4, 0x21, 0x00


	//----- nvinfo : EIATTR_KPARAM_INFO
	.align		4
.L_21:
        /*0058*/ 	.byte	0x04, 0x17
        /*005a*/ 	.short	(.L_23 - .L_22)
.L_22:
        /*005c*/ 	.word	0x00000000
        /*0060*/ 	.short	0x0004
        /*0062*/ 	.short	0x0020
        /*0064*/ 	.byte	0x00, 0xf4, 0x21, 0x00


	//----- nvinfo : EIATTR_KPARAM_INFO
	.align		4
.L_23:
        /*0068*/ 	.byte	0x04, 0x17
        /*006a*/ 	.short	(.L_25 - .L_24)
.L_24:
        /*006c*/ 	.word	0x00000000
        /*0070*/ 	.short	0x0003
        /*0072*/ 	.short	0x0018
        /*0074*/ 	.byte	0x00, 0xf4, 0x21, 0x00


	//----- nvinfo : EIATTR_KPARAM_INFO
	.align		4
.L_25:
        /*0078*/ 	.byte	0x04, 0x17
        /*007a*/ 	.short	(.L_27 - .L_26)
.L_26:
        /*007c*/ 	.word	0x00000000
        /*0080*/ 	.short	0x0002
        /*0082*/ 	.short	0x0010
        /*0084*/ 	.byte	0x00, 0xf4, 0x21, 0x00


	//----- nvinfo : EIATTR_KPARAM_INFO
	.align		4
.L_27:
        /*0088*/ 	.byte	0x04, 0x17
        /*008a*/ 	.short	(.L_29 - .L_28)
.L_28:
        /*008c*/ 	.word	0x00000000
        /*0090*/ 	.short	0x0001
        /*0092*/ 	.short	0x0008
        /*0094*/ 	.byte	0x00, 0xf4, 0x21, 0x00


	//----- nvinfo : EIATTR_KPARAM_INFO
	.align		4
.L_29:
        /*0098*/ 	.byte	0x04, 0x17
        /*009a*/ 	.short	(.L_31 - .L_30)
.L_30:
        /*009c*/ 	.word	0x00000000
        /*00a0*/ 	.short	0x0000
        /*00a2*/ 	.short	0x0000
        /*00a4*/ 	.byte	0x00, 0xf4, 0x21, 0x00


	//----- nvinfo : EIATTR_SPARSE_MMA_MASK
	.align		4
.L_31:
        /*00a8*/ 	.byte	0x03, 0x50
        /*00aa*/ 	.short	0x0000


	//----- nvinfo : EIATTR_MAXREG_COUNT
	.align		4
        /*00ac*/ 	.byte	0x03, 0x1b
        /*00ae*/ 	.short	0x00ff


	//----- nvinfo : EIATTR_EXIT_INSTR_OFFSETS
	.align		4
        /*00b0*/ 	.byte	0x04, 0x1c
        /*00b2*/ 	.short	(.L_33 - .L_32)


	//   ....[0]....
.L_32:
        /*00b4*/ 	.word	0x00003590


	//----- nvinfo : EIATTR_REQNTID
	.align		4
.L_33:
        /*00b8*/ 	.byte	0x04, 0x10
        /*00ba*/ 	.short	(.L_35 - .L_34)
.L_34:
        /*00bc*/ 	.word	0x00000080
        /*00c0*/ 	.word	0x00000001
        /*00c4*/ 	.word	0x00000001


	//----- nvinfo : EIATTR_CBANK_PARAM_SIZE
	.align		4
.L_35:
        /*00c8*/ 	.byte	0x03, 0x19
        /*00ca*/ 	.short	0x004c


	//----- nvinfo : EIATTR_PARAM_CBANK
	.align		4
        /*00cc*/ 	.byte	0x04, 0x0a
        /*00ce*/ 	.short	(.L_37 - .L_36)
	.align		4
.L_36:
        /*00d0*/ 	.word	index@(.nv.constant0.triton_poi_fused__native_batch_norm_legit_no_training_add_convolution_max_pool2d_with_indices_relu_10)
        /*00d4*/ 	.short	0x0210
        /*00d6*/ 	.short	0x004c


	//----- nvinfo : EIATTR_SW_WAR
	.align		4
.L_37:
        /*00d8*/ 	.byte	0x04, 0x36
        /*00da*/ 	.short	(.L_39 - .L_38)
.L_38:
        /*00dc*/ 	.word	0x00000008
.L_39:


//--------------------- .nv.callgraph             --------------------------
	.section	.nv.callgraph,"",@"SHT_CUDA_CALLGRAPH"
	.align	4
	.sectionentsize	8
	.align		4
        /*0000*/ 	.word	0x00000000
	.align		4
        /*0004*/ 	.word	0xffffffff
	.align		4
        /*0008*/ 	.word	0x00000000
	.align		4
        /*000c*/ 	.word	0xfffffffe
	.align		4
        /*0010*/ 	.word	0x00000000
	.align		4
        /*0014*/ 	.word	0xfffffffd
	.align		4
        /*0018*/ 	.word	0x00000000
	.align		4
        /*001c*/ 	.word	0xfffffffc


//--------------------- .nv.constant4             --------------------------
	.section	.nv.constant4,"a",@progbits
	.align	8
	.align		8
.nv.constant4:
        /*0000*/ 	.dword	_$_str
	.align		8
        /*0008*/ 	.dword	_$_str_$_2


//--------------------- .text.triton_poi_fused__native_batch_norm_legit_no_training_add_convolution_max_pool2d_with_indices_relu_10 --------------------------
	.section	.text.triton_poi_fused__native_batch_norm_legit_no_training_add_convolution_max_pool2d_with_indices_relu_10,"ax",@progbits
	.sectionflags	@"SHF_BARRIERS=1"
	.align	128
        .global         triton_poi_fused__native_batch_norm_legit_no_training_add_convolution_max_pool2d_with_indices_relu_10
        .type           triton_poi_fused__native_batch_norm_legit_no_training_add_convolution_max_pool2d_with_indices_relu_10,@function
        .size           triton_poi_fused__native_batch_norm_legit_no_training_add_convolution_max_pool2d_with_indices_relu_10,(.L_x_1 - triton_poi_fused__native_batch_norm_legit_no_training_add_convolution_max_pool2d_with_indices_relu_10)
        .other          triton_poi_fused__native_batch_norm_legit_no_training_add_convolution_max_pool2d_with_indices_relu_10,@"STO_CUDA_ENTRY STV_DEFAULT"
triton_poi_fused__native_batch_norm_legit_no_training_add_convolution_max_pool2d_with_indices_relu_10:
.text.triton_poi_fused__native_batch_norm_legit_no_training_add_convolution_max_pool2d_with_indices_relu_10:
[----:B------:R-:W-:Y:S01]  /*0000*/  LDC R1, c[0x0][0x28] ;  /* 0x00000a00ff017b82 */ /* 0x000fe20000000800 */
[----:B------:R-:W1:Y:S07]  /*0010*/  S2R R0, SR_TID.X ;  /* 0x0000000000007919 */ /* 0x000e6e0000002100 */
[----:B------:R-:W2:Y:S01]  /*0020*/  LDC.64 R18, c[0x0][0x220] ;  /* 0x00008800ff127b82 */ /* 0x000ea20000000a00 */
[----:B------:R-:W-:Y:S02]  /*0030*/  CS2R R12, SRZ ;  /* 0x00000000000c7805 */ /* 0x000fe4000001ff00 */
[----:B------:R-:W-:Y:S01]  /*0040*/  CS2R R14, SRZ ;  /* 0x00000000000e7805 */ /* 0x000fe2000001ff00 */
[----:B------:R-:W3:Y:S01]  /*0050*/  S2R R3, SR_CTAID.X ;  /* 0x0000000000037919 */ /* 0x000ee20000002500 */
[----:B------:R-:W-:Y:S01]  /*0060*/  CS2R R10, SRZ ;  /* 0x00000000000a7805 */ /* 0x000fe2000001ff00 */
[----:B------:R-:W-:Y:S01]  /*0070*/  ULDC.64 UR6, c[0x0][0x208] ;  /* 0x0000820000067ab9 */ /* 0x000fe20000000a00 */
[----:B------:R-:W-:Y:S01]  /*0080*/  ULDC.64 UR4, c[0x0][0x220] ;  /* 0x0000880000047ab9 */ /* 0x000fe20000000a00 */
[----:B-1----:R-:W-:-:S02]  /*0090*/  IMAD.SHL.U32 R0, R0, 0x8, RZ ;  /* 0x0000000800007824 */ /* 0x002fc400078e00ff */
[----:B---3--:R-:W-:Y:S01]  /*00a0*/  IMAD.SHL.U32 R2, R3, 0x400, RZ ;  /* 0x0000040003027824 */ /* 0x008fe200078e00ff */
[----:B------:R-:W-:Y:S02]  /*00b0*/  SHF.R.S32.HI R5, RZ, 0x15, R3 ;  /* 0x00000015ff057819 */ /* 0x000fe40000011403 */
[----:B------:R-:W-:Y:S02]  /*00c0*/  LOP3.LUT R3, R0, 0x3f8, RZ, 0xc0, !PT ;  /* 0x000003f800037812 */ /* 0x000fe400078ec0ff */
[----:B------:R-:W-:Y:S02]  /*00d0*/  SGXT R5, R5, 0x1 ;  /* 0x000000010505781a */ /* 0x000fe40000000200 */
[----:B------:R-:W-:Y:S02]  /*00e0*/  LOP3.LUT R4, R2, R3, RZ, 0xfc, !PT ;  /* 0x0000000302047212 */ /* 0x000fe400078efcff */
[----:B------:R-:W-:Y:S02]  /*00f0*/  LOP3.LUT R3, R2, 0x4, R3, 0xfe, !PT ;  /* 0x0000000402037812 */ /* 0x000fe400078efe03 */
[----:B------:R-:W-:-:S02]  /*0100*/  LEA.HI R20, R5, R4, RZ, 0x8 ;  /* 0x0000000405147211 */ /* 0x000fc400078f40ff */
[C---:B------:R-:W-:Y:S02]  /*0110*/  LEA.HI R0, R5.reuse, R4, RZ, 0xc ;  /* 0x0000000405007211 */ /* 0x040fe400078f60ff */
[----:B------:R-:W-:Y:S02]  /*0120*/  SHF.R.S32.HI R32, RZ, 0x8, R20 ;  /* 0x00000008ff207819 */ /* 0x000fe40000011414 */
[----:B------:R-:W-:Y:S02]  /*0130*/  SHF.R.S32.HI R7, RZ, 0xc, R0 ;  /* 0x0000000cff077819 */ /* 0x000fe40000011400 */
[----:B------:R-:W-:Y:S02]  /*0140*/  LEA.HI R0, R32, R32, RZ, 0x4 ;  /* 0x0000002020007211 */ /* 0x000fe400078f20ff */
[----:B------:R-:W-:Y:S02]  /*0150*/  LEA.HI R8, R5, R3, RZ, 0x8 ;  /* 0x0000000305087211 */ /* 0x000fe400078f40ff */
[----:B------:R-:W-:-:S02]  /*0160*/  LEA.HI R6, R7, R7, RZ, 0x4 ;  /* 0x0000000707067211 */ /* 0x000fc400078f20ff */
[----:B------:R-:W-:Y:S02]  /*0170*/  LOP3.LUT R5, R0, 0xfffffff0, RZ, 0xc0, !PT ;  /* 0xfffffff000057812 */ /* 0x000fe400078ec0ff */
[----:B------:R-:W-:Y:S02]  /*0180*/  LOP3.LUT R6, R6, 0xfffffff0, RZ, 0xc0, !PT ;  /* 0xfffffff006067812 */ /* 0x000fe400078ec0ff */
[----:B------:R-:W-:Y:S01]  /*0190*/  LOP3.LUT R8, R8, 0xffffff00, RZ, 0xc0, !PT ;  /* 0xffffff0008087812 */ /* 0x000fe200078ec0ff */
[----:B------:R-:W-:Y:S02]  /*01a0*/  IMAD.IADD R32, R32, 0x1, -R5 ;  /* 0x0000000120207824 */ /* 0x000fe400078e0a05 */
[C---:B------:R-:W-:Y:S02]  /*01b0*/  IMAD.IADD R33, R7.reuse, 0x1, -R6 ;  /* 0x0000000107217824 */ /* 0x040fe400078e0a06 */
[----:B------:R-:W-:Y:S01]  /*01c0*/  IMAD R0, R7, 0x20, R32 ;  /* 0x0000002007007824 */ /* 0x000fe200078e0220 */
[----:B------:R-:W-:Y:S01]  /*01d0*/  ISETP.GT.AND P1, PT, R32, RZ, PT ;  /* 0x000000ff2000720c */ /* 0x000fe20003f24270 */
[----:B------:R-:W-:Y:S01]  /*01e0*/  IMAD.IADD R5, R3, 0x1, -R8 ;  /* 0x0000000103057824 */ /* 0x000fe200078e0a08 */
[C---:B------:R-:W-:Y:S01]  /*01f0*/  ISETP.GT.AND P0, PT, R33.reuse, RZ, PT ;  /* 0x000000ff2100720c */ /* 0x040fe20003f04270 */
[----:B------:R-:W-:Y:S01]  /*0200*/  IMAD.SHL.U32 R0, R0, 0x200, RZ ;  /* 0x0000020000007824 */ /* 0x000fe200078e00ff */
[----:B------:R-:W-:-:S02]  /*0210*/  ISETP.GT.AND P2, PT, R33, RZ, P1 ;  /* 0x000000ff2100720c */ /* 0x000fc40000f44270 */
[----:B------:R-:W-:Y:S02]  /*0220*/  CS2R R8, SRZ ;  /* 0x0000000000087805 */ /* 0x000fe4000001ff00 */
[----:B------:R-:W-:Y:S01]  /*0230*/  ISETP.GT.AND P0, PT, R32, -0x1, P0 ;  /* 0xffffffff2000780c */ /* 0x000fe20000704270 */
[C---:B------:R-:W-:Y:S02]  /*0240*/  VIADD R28, R0.reuse, 0xffffdf00 ;  /* 0xffffdf00001c7836 */ /* 0x040fe40000000000 */
[----:B------:R-:W-:Y:S02]  /*0250*/  VIADD R26, R0, 0xffffe000 ;  /* 0xffffe000001a7836 */ /* 0x000fe40000000000 */
[C---:B------:R-:W-:Y:S02]  /*0260*/  IMAD.IADD R7, R5.reuse, 0x1, R28 ;  /* 0x0000000105077824 */ /* 0x040fe400078e021c */
[----:B------:R-:W-:Y:S02]  /*0270*/  IMAD.IADD R17, R5, 0x1, R26 ;  /* 0x0000000105117824 */ /* 0x000fe400078e021a */
[----:B--2---:R-:W-:-:S04]  /*0280*/  IMAD.WIDE R6, R7, 0x4, R18 ;  /* 0x0000000407067825 */ /* 0x004fc800078e0212 */
[----:B------:R-:W-:Y:S01]  /*0290*/  IMAD.WIDE R16, R17, 0x4, R18 ;  /* 0x0000000411107825 */ /* 0x000fe200078e0212 */
[----:B------:R1:W2:Y:S04]  /*02a0*/  @P2 LDG.E.128 R12, desc[UR6][R6.64] ;  /* 0x00000006060c2981 */ /* 0x0002a8000c1e1d00 */
[----:B------:R-:W3:Y:S01]  /*02b0*/  @P0 LDG.E.128 R8, desc[UR6][R16.64] ;  /* 0x0000000610080981 */ /* 0x000ee2000c1e1d00 */
[----:B------:R-:W-:Y:S01]  /*02c0*/  VIADD R30, R0, 0xffffe100 ;  /* 0xffffe100001e7836 */ /* 0x000fe20000000000 */
[----:B------:R-:W-:Y:S02]  /*02d0*/  CS2R R22, SRZ ;  /* 0x0000000000167805 */ /* 0x000fe4000001ff00 */
[----:B-1----:R-:W-:Y:S02]  /*02e0*/  LOP3.LUT R7, R20, 0xffffff00, RZ, 0xc0, !PT ;  /* 0xffffff0014077812 */ /* 0x002fe400078ec0ff */
[----:B------:R-:W-:-:S02]  /*02f0*/  CS2R R20, SRZ ;  /* 0x0000000000147805 */ /* 0x000fc4000001ff00 */
[----:B------:R-:W-:Y:S01]  /*0300*/  SHF.R.S32.HI R6, RZ, 0x1f, R0 ;  /* 0x0000001fff067819 */ /* 0x000fe20000011400 */
[----:B------:R-:W-:Y:S01]  /*0310*/  IMAD.IADD R7, R4, 0x1, -R7 ;  /* 0x0000000104077824 */ /* 0x000fe200078e0a07 */
[----:B--2---:R-:W-:Y:S02]  /*0320*/  SEL R3, R12, 0xff800000, P2 ;  /* 0xff8000000c037807 */ /* 0x004fe40001000000 */
[----:B---3--:R-:W-:Y:S02]  /*0330*/  SEL R24, R8, 0xff800000, P0 ;  /* 0xff80000008187807 */ /* 0x008fe40000000000 */
[----:B------:R-:W-:Y:S02]  /*0340*/  SEL R8, R13, 0xff800000, P2 ;  /* 0xff8000000d087807 */ /* 0x000fe40001000000 */
[----:B------:R-:W-:Y:S02]  /*0350*/  FSETP.GT.AND P6, PT, R24, R3, PT ;  /* 0x000000031800720b */ /* 0x000fe40003fc4000 */
[----:B------:R-:W-:-:S02]  /*0360*/  SEL R25, R9, 0xff800000, P0 ;  /* 0xff80000009197807 */ /* 0x000fc40000000000 */
[----:B------:R-:W-:Y:S02]  /*0370*/  SEL R9, R14, 0xff800000, P2 ;  /* 0xff8000000e097807 */ /* 0x000fe40001000000 */
[----:B------:R-:W-:Y:S02]  /*0380*/  FSETP.GT.AND P5, PT, R25, R8, PT ;  /* 0x000000081900720b */ /* 0x000fe40003fa4000 */
[----:B------:R-:W-:Y:S02]  /*0390*/  SEL R10, R10, 0xff800000, P0 ;  /* 0xff8000000a0a7807 */ /* 0x000fe40000000000 */
[----:B------:R-:W-:Y:S02]  /*03a0*/  FSETP.NAN.AND P3, PT, R24, R24, PT ;  /* 0x000000181800720b */ /* 0x000fe40003f68000 */
[----:B------:R-:W-:Y:S02]  /*03b0*/  FSETP.GT.AND P4, PT, R10, R9, PT ;  /* 0x000000090a00720b */ /* 0x000fe40003f84000 */
[----:B------:R-:W-:-:S02]  /*03c0*/  @!P6 SEL R24, R24, R3, P3 ;  /* 0x000000031818e207 */ /* 0x000fc40001800000 */
[----:B------:R-:W-:Y:S02]  /*03d0*/  FSETP.NAN.AND P3, PT, R25, R25, PT ;  /* 0x000000191900720b */ /* 0x000fe40003f68000 */
[----:B------:R-:W-:Y:S02]  /*03e0*/  SEL R11, R11, 0xff800000, P0 ;  /* 0xff8000000b0b7807 */ /* 0x000fe40000000000 */
[----:B------:R-:W-:Y:S02]  /*03f0*/  @!P5 SEL R25, R25, R8, P3 ;  /* 0x000000081919d207 */ /* 0x000fe40001800000 */
[C---:B------:R-:W-:Y:S02]  /*0400*/  FSETP.NAN.AND P3, PT, R10.reuse, R10, PT ;  /* 0x0000000a0a00720b */ /* 0x040fe40003f68000 */
[----:B------:R-:W-:Y:S02]  /*0410*/  P2R R13, PR, RZ, 0x10 ;  /* 0x00000010ff0d7803 */ /* 0x000fe40000000000 */
[----:B------:R-:W-:Y:S01]  /*0420*/  @!P4 SEL R10, R10, R9, P3 ;  /* 0x000000090a0ac207 */ /* 0x000fe20001800000 */
[----:B------:R-:W-:Y:S01]  /*0430*/  IMAD.IADD R9, R5, 0x1, R30 ;  /* 0x0000000105097824 */ /* 0x000fe200078e021e */
[----:B------:R-:W-:Y:S01]  /*0440*/  IADD3 R3, P3, R7, R0, RZ ;  /* 0x0000000007037210 */ /* 0x000fe20007f7e0ff */
[----:B------:R-:W-:Y:S01]  /*0450*/  VIADD R38, R0, 0xffffff00 ;  /* 0xffffff0000267836 */ /* 0x000fe20000000000 */
[----:B------:R-:W-:-:S02]  /*0460*/  ISETP.GT.AND P1, PT, R33, -0x1, P1 ;  /* 0xffffffff2100780c */ /* 0x000fc40000f24270 */
[----:B------:R-:W-:Y:S02]  /*0470*/  LEA.HI.X.SX32 R8, R7, R6, 0x1, P3 ;  /* 0x0000000607087211 */ /* 0x000fe400018f0eff */
[C---:B------:R-:W-:Y:S01]  /*0480*/  LEA R16, P3, R3.reuse, UR4, 0x2 ;  /* 0x0000000403107c11 */ /* 0x040fe2000f8610ff */
[----:B------:R-:W-:Y:S01]  /*0490*/  VIADD R64, R0, 0x1f00 ;  /* 0x00001f0000407836 */ /* 0x000fe20000000000 */
[----:B------:R-:W-:Y:S02]  /*04a0*/  P2R R14, PR, RZ, 0x40 ;  /* 0x00000040ff0e7803 */ /* 0x000fe40000000000 */
[----:B------:R-:W-:Y:S02]  /*04b0*/  LEA.HI.X R17, R3, UR5, R8, 0x2, P3 ;  /* 0x0000000503117c11 */ /* 0x000fe400098f1408 */
[----:B------:R-:W-:Y:S02]  /*04c0*/  SEL R8, R15, 0xff800000, P2 ;  /* 0xff8000000f087807 */ /* 0x000fe40001000000 */
[----:B------:R-:W-:-:S02]  /*04d0*/  IADD3 R3, P3, R5, R0, RZ ;  /* 0x0000000005037210 */ /* 0x000fc40007f7e0ff */
[----:B------:R-:W-:Y:S02]  /*04e0*/  FSETP.GT.AND P4, PT, R11, R8, PT ;  /* 0x000000080b00720b */ /* 0x000fe40003f84000 */
[----:B------:R-:W-:Y:S02]  /*04f0*/  LEA.HI.X.SX32 R6, R5, R6, 0x1, P3 ;  /* 0x0000000605067211 */ /* 0x000fe400018f0eff */
[C---:B------:R-:W-:Y:S02]  /*0500*/  LEA R40, P3, R3.reuse, UR4, 0x2 ;  /* 0x0000000403287c11 */ /* 0x040fe4000f8610ff */
[----:B------:R-:W-:Y:S02]  /*0510*/  P2R R15, PR, RZ, 0x10 ;  /* 0x00000010ff0f7803 */ /* 0x000fe40000000000 */
[----:B------:R-:W-:Y:S01]  /*0520*/  LEA.HI.X R41, R3, UR5, R6, 0x2, P3 ;  /* 0x0000000503297c11 */ /* 0x000fe200098f1406 */
[----:B------:R-:W-:Y:S01]  /*0530*/  VIADD R58, R0, 0x2000 ;  /* 0x00002000003a7836 */ /* 0x000fe20000000000 */
[----:B------:R-:W-:Y:S01]  /*0540*/  FSETP.NAN.AND P3, PT, R11, R11, PT ;  /* 0x0000000b0b00720b */ /* 0x000fe20003f68000 */
[----:B------:R-:W-:Y:S01]  /*0550*/  ULDC.64 UR4, c[0x0][0x250] ;  /* 0x0000940000047ab9 */ /* 0x000fe20000000a00 */
[----:B------:R-:W-:-:S02]  /*0560*/  P2R R12, PR, RZ, 0x20 ;  /* 0x00000020ff0c7803 */ /* 0x000fc40000000000 */
[----:B------:R-:W-:Y:S01]  /*0570*/  @!P4 SEL R11, R11, R8, P3 ;  /* 0x000000080b0bc207 */ /* 0x000fe20001800000 */
[----:B------:R-:W-:-:S05]  /*0580*/  IMAD.WIDE R8, R9, 0x4, R18 ;  /* 0x0000000409087825 */ /* 0x000fca00078e0212 */
[----:B------:R-:W2:Y:S02]  /*0590*/  @P0 LDG.E.128 R20, desc[UR6][R8.64] ;  /* 0x0000000608140981 */ /* 0x000ea4000c1e1d00 */
[----:B--2---:R-:W-:Y:S02]  /*05a0*/  SEL R29, R22, 0xff800000, P0 ;  /* 0xff800000161d7807 */ /* 0x004fe40000000000 */
[----:B------:R-:W-:Y:S02]  /*05b0*/  SEL R27, R21, 0xff800000, P0 ;  /* 0xff800000151b7807 */ /* 0x000fe40000000000 */
[-C--:B------:R-:W-:Y:S02]  /*05c0*/  FSETP.NAN.AND P3, PT, R29, R29.reuse, PT ;  /* 0x0000001d1d00720b */ /* 0x080fe40003f68000 */
[----:B------:R-:W-:Y:S02]  /*05d0*/  FSETP.GEU.AND P4, PT, R10, R29, PT ;  /* 0x0000001d0a00720b */ /* 0x000fe40003f8e000 */
[----:B------:R-:W-:-:S02]  /*05e0*/  SEL R31, R23, 0xff800000, P0 ;  /* 0xff800000171f7807 */ /* 0x000fc40000000000 */
[----:B------:R-:W-:Y:S02]  /*05f0*/  CS2R R22, SRZ ;  /* 0x0000000000167805 */ /* 0x000fe4000001ff00 */
[----:B------:R-:W-:-:S05]  /*0600*/  P2R R9, PR, RZ, 0x10 ;  /* 0x00000010ff097803 */ /* 0x000fca0000000000 */
[----:B------:R-:W-:Y:S02]  /*0610*/  @!P3 SEL R29, R29, R10, !P4 ;  /* 0x0000000a1d1db207 */ /* 0x000fe40006000000 */
[-C--:B------:R-:W-:Y:S02]  /*0620*/  FSETP.NAN.AND P3, PT, R27, R27.reuse, PT ;  /* 0x0000001b1b00720b */ /* 0x080fe40003f68000 */
[----:B------:R-:W-:-:S04]  /*0630*/  FSETP.GEU.AND P4, PT, R25, R27, PT ;  /* 0x0000001b1900720b */ /* 0x000fc80003f8e000 */
[----:B------:R-:W-:-:S07]  /*0640*/  P2R R3, PR, RZ, 0x10 ;  /* 0x00000010ff037803 */ /* 0x000fce0000000000 */
[----:B------:R-:W-:Y:S02]  /*0650*/  @!P3 SEL R27, R27, R25, !P4 ;  /* 0x000000191b1bb207 */ /* 0x000fe40006000000 */
[----:B------:R-:W-:Y:S02]  /*0660*/  SEL R25, R20, 0xff800000, P0 ;  /* 0xff80000014197807 */ /* 0x000fe40000000000 */
[----:B------:R-:W-:Y:S02]  /*0670*/  CS2R R20, SRZ ;  /* 0x0000000000147805 */ /* 0x000fe4000001ff00 */
[-C--:B------:R-:W-:Y:S02]  /*0680*/  FSETP.NAN.AND P3, PT, R25, R25.reuse, PT ;  /* 0x000000191900720b */ /* 0x080fe40003f68000 */
[----:B------:R-:W-:-:S04]  /*0690*/  FSETP.GEU.AND P4, PT, R24, R25, PT ;  /* 0x000000191800720b */ /* 0x000fc80003f8e000 */
[----:B------:R-:W-:-:S07]  /*06a0*/  P2R R6, PR, RZ, 0x10 ;  /* 0x00000010ff067803 */ /* 0x000fce0000000000 */
[----:B------:R-:W-:Y:S02]  /*06b0*/  @!P3 SEL R25, R25, R24, !P4 ;  /* 0x000000181919b207 */ /* 0x000fe40006000000 */
[-C--:B------:R-:W-:Y:S02]  /*06c0*/  FSETP.NAN.AND P3, PT, R31, R31.reuse, PT ;  /* 0x0000001f1f00720b */ /* 0x080fe40003f68000 */
[----:B------:R-:W-:-:S04]  /*06d0*/  FSETP.GEU.AND P4, PT, R11, R31, PT ;  /* 0x0000001f0b00720b */ /* 0x000fc80003f8e000 */
[----:B------:R-:W-:-:S07]  /*06e0*/  P2R R8, PR, RZ, 0x10 ;  /* 0x00000010ff087803 */ /* 0x000fce0000000000 */
[----:B------:R-:W-:Y:S01]  /*06f0*/  @!P3 SEL R31, R31, R11, !P4 ;  /* 0x0000000b1f1fb207 */ /* 0x000fe20006000000 */
[----:B------:R-:W-:-:S04]  /*0700*/  IMAD.IADD R11, R5, 0x1, R38 ;  /* 0x00000001050b7824 */ /* 0x000fc800078e0226 */
[----:B------:R-:W-:-:S05]  /*0710*/  IMAD.WIDE R10, R11, 0x4, R18 ;  /* 0x000000040b0a7825 */ /* 0x000fca00078e0212 */
[----:B------:R-:W2:Y:S02]  /*0720*/  @P1 LDG.E.128 R20, desc[UR6][R10.64] ;  /* 0x000000060a141981 */ /* 0x000ea4000c1e1d00 */
[----:B--2---:R-:W-:Y:S02]  /*0730*/  SEL R39, R20, 0xff800000, P1 ;  /* 0xff80000014277807 */ /* 0x004fe40000800000 */
[----:B------:R-:W-:Y:S02]  /*0740*/  SEL R36, R21, 0xff800000, P1 ;  /* 0xff80000015247807 */ /* 0x000fe40000800000 */
[----:B------:R-:W-:Y:S02]  /*0750*/  CS2R R20, SRZ ;  /* 0x0000000000147805 */ /* 0x000fe4000001ff00 */
[-C--:B------:R-:W-:Y:S02]  /*0760*/  FSETP.NAN.AND P3, PT, R39, R39.reuse, PT ;  /* 0x000000272700720b */ /* 0x080fe40003f68000 */
[----:B------:R-:W-:-:S02]  /*0770*/  FSETP.GEU.AND P4, PT, R25, R39, PT ;  /* 0x000000271900720b */ /* 0x000fc40003f8e000 */
[----:B------:R-:W-:Y:S02]  /*0780*/  SEL R34, R22, 0xff800000, P1 ;  /* 0xff80000016227807 */ /* 0x000fe40000800000 */
[----:B------:R-:W-:Y:S02]  /*0790*/  P2R R10, PR, RZ, 0x10 ;  /* 0x00000010ff0a7803 */ /* 0x000fe40000000000 */
[----:B------:R-:W-:Y:S02]  /*07a0*/  SEL R42, R23, 0xff800000, P1 ;  /* 0xff800000172a7807 */ /* 0x000fe40000800000 */
[----:B------:R-:W-:-:S03]  /*07b0*/  CS2R R22, SRZ ;  /* 0x0000000000167805 */ /* 0x000fc6000001ff00 */
[----:B------:R-:W-:Y:S02]  /*07c0*/  @!P3 SEL R39, R39, R25, !P4 ;  /* 0x000000192727b207 */ /* 0x000fe40006000000 */
        /* <DEDUP_REMOVED lines=8> */
[----:B------:R-:W-:Y:S01]  /*0850*/  IMAD.IADD R29, R7, 0x1, R28 ;  /* 0x00000001071d7824 */ /* 0x000fe200078e021c */
[-C--:B------:R-:W-:Y:S02]  /*0860*/  FSETP.NAN.AND P3, PT, R42, R42.reuse, PT ;  /* 0x0000002a2a00720b */ /* 0x080fe40003f68000 */
[----:B------:R-:W-:Y:S01]  /*0870*/  FSETP.GEU.AND P4, PT, R31, R42, PT ;  /* 0x0000002a1f00720b */ /* 0x000fe20003f8e000 */
[----:B------:R-:W-:-:S03]  /*0880*/  IMAD.WIDE R28, R29, 0x4, R18 ;  /* 0x000000041d1c7825 */ /* 0x000fc600078e0212 */
[----:B------:R-:W-:Y:S02]  /*0890*/  P2R R25, PR, RZ, 0x10 ;  /* 0x00000010ff197803 */ /* 0x000fe40000000000 */
[----:B------:R-:W2:Y:S01]  /*08a0*/  @P2 LDG.E.128 R20, desc[UR6][R28.64] ;  /* 0x000000061c142981 */ /* 0x000ea2000c1e1d00 */
[----:B------:R-:W-:-:S04]  /*08b0*/  IMAD.IADD R27, R7, 0x1, R26 ;  /* 0x00000001071b7824 */ /* 0x000fc800078e021a */
[----:B------:R-:W-:Y:S01]  /*08c0*/  @!P3 SEL R42, R42, R31, !P4 ;  /* 0x0000001f2a2ab207 */ /* 0x000fe20006000000 */
[----:B------:R-:W-:Y:S01]  /*08d0*/  IMAD.WIDE R26, R27, 0x4, R18 ;  /* 0x000000041b1a7825 */ /* 0x000fe200078e0212 */
[----:B--2---:R-:W-:Y:S02]  /*08e0*/  SEL R44, R20, 0xff800000, P2 ;  /* 0xff800000142c7807 */ /* 0x004fe40001000000 */
[----:B------:R-:W-:Y:S02]  /*08f0*/  SEL R46, R21, 0xff800000, P2 ;  /* 0xff800000152e7807 */ /* 0x000fe40001000000 */
[----:B------:R-:W-:Y:S02]  /*0900*/  CS2R R20, SRZ ;  /* 0x0000000000147805 */ /* 0x000fe4000001ff00 */
[----:B------:R-:W-:Y:S02]  /*0910*/  SEL R31, R22, 0xff800000, P2 ;  /* 0xff800000161f7807 */ /* 0x000fe40001000000 */
[----:B------:R-:W-:-:S02]  /*0920*/  SEL R35, R23, 0xff800000, P2 ;  /* 0xff80000017237807 */ /* 0x000fc40001000000 */
[----:B------:R-:W-:-:S06]  /*0930*/  CS2R R22, SRZ ;  /* 0x0000000000167805 */ /* 0x000fcc000001ff00 */
[----:B------:R-:W2:Y:S02]  /*0940*/  @P0 LDG.E.128 R20, desc[UR6][R26.64] ;  /* 0x000000061a140981 */ /* 0x000ea4000c1e1d00 */
[----:B--2---:R-:W-:Y:S02]  /*0950*/  SEL R43, R20, 0xff800000, P0 ;  /* 0xff800000142b7807 */ /* 0x004fe40000000000 */
[----:B------:R-:W-:Y:S02]  /*0960*/  SEL R45, R21, 0xff800000, P0 ;  /* 0xff800000152d7807 */ /* 0x000fe40000000000 */
[----:B------:R-:W-:Y:S02]  /*0970*/  FSETP.GT.AND P4, PT, R43, R44, PT ;  /* 0x0000002c2b00720b */ /* 0x000fe40003f84000 */
[----:B------:R-:W-:Y:S02]  /*0980*/  FSETP.GT.AND P3, PT, R45, R46, PT ;  /* 0x0000002e2d00720b */ /* 0x000fe40003f64000 */
[----:B------:R-:W-:-:S02]  /*0990*/  FSETP.NAN.AND P2, PT, R43, R43, PT ;  /* 0x0000002b2b00720b */ /* 0x000fc40003f48000 */
[----:B------:R-:W-:-:S07]  /*09a0*/  P2R R27, PR, RZ, 0x8 ;  /* 0x00000008ff1b7803 */ /* 0x000fce0000000000 */
[----:B------:R-:W-:Y:S02]  /*09b0*/  @!P4 SEL R43, R43, R44, P2 ;  /* 0x0000002c2b2bc207 */ /* 0x000fe40001000000 */
[C---:B------:R-:W-:Y:S02]  /*09c0*/  FSETP.NAN.AND P2, PT, R45.reuse, R45, PT ;  /* 0x0000002d2d00720b */ /* 0x040fe40003f48000 */
[----:B------:R-:W-:Y:S02]  /*09d0*/  SEL R44, R22, 0xff800000, P0 ;  /* 0xff800000162c7807 */ /* 0x000fe40000000000 */
[----:B------:R-:W-:Y:S02]  /*09e0*/  @!P3 SEL R45, R45, R46, P2 ;  /* 0x0000002e2d2db207 */ /* 0x000fe40001000000 */
[C---:B------:R-:W-:Y:S02]  /*09f0*/  FSETP.GT.AND P3, PT, R44.reuse, R31, PT ;  /* 0x0000001f2c00720b */ /* 0x040fe40003f64000 */
[----:B------:R-:W-:-:S02]  /*0a00*/  FSETP.NAN.AND P2, PT, R44, R44, PT ;  /* 0x0000002c2c00720b */ /* 0x000fc40003f48000 */
[----:B------:R-:W-:Y:S02]  /*0a10*/  CS2R R20, SRZ ;  /* 0x0000000000147805 */ /* 0x000fe4000001ff00 */
[----:B------:R-:W-:Y:S02]  /*0a20*/  SEL R46, R23, 0xff800000, P0 ;  /* 0xff800000172e7807 */ /* 0x000fe40000000000 */
[----:B------:R-:W-:-:S05]  /*0a30*/  CS2R R22, SRZ ;  /* 0x0000000000167805 */ /* 0x000fca000001ff00 */
[----:B------:R-:W-:Y:S01]  /*0a40*/  @!P3 SEL R44, R44, R31, P2 ;  /* 0x0000001f2c2cb207 */ /* 0x000fe20001000000 */
[----:B------:R-:W-:-:S04]  /*0a50*/  IMAD.IADD R31, R7, 0x1, R30 ;  /* 0x00000001071f7824 */ /* 0x000fc800078e021e */
[----:B------:R-:W-:-:S05]  /*0a60*/  IMAD.WIDE R30, R31, 0x4, R18 ;  /* 0x000000041f1e7825 */ /* 0x000fca00078e0212 */
[----:B------:R-:W2:Y:S01]  /*0a70*/  @P0 LDG.E.128 R20, desc[UR6][R30.64] ;  /* 0x000000061e140981 */ /* 0x000ea2000c1e1d00 */
[----:B------:R-:W-:Y:S02]  /*0a80*/  P2R R28, PR, RZ, 0x8 ;  /* 0x00000008ff1c7803 */ /* 0x000fe40000000000 */
[C---:B------:R-:W-:Y:S02]  /*0a90*/  FSETP.GT.AND P3, PT, R46.reuse, R35, PT ;  /* 0x000000232e00720b */ /* 0x040fe40003f64000 */
[----:B------:R-:W-:Y:S02]  /*0aa0*/  FSETP.NAN.AND P2, PT, R46, R46, PT ;  /* 0x0000002e2e00720b */ /* 0x000fe40003f48000 */
[----:B------:R-:W-:-:S09]  /*0ab0*/  P2R R29, PR, RZ, 0x8 ;  /* 0x00000008ff1d7803 */ /* 0x000fd20000000000 */
[----:B------:R-:W-:Y:S02]  /*0ac0*/  @!P3 SEL R46, R46, R35, P2 ;  /* 0x000000232e2eb207 */ /* 0x000fe40001000000 */
[----:B--2---:R-:W-:Y:S02]  /*0ad0*/  SEL R55, R23, 0xff800000, P0 ;  /* 0xff80000017377807 */ /* 0x004fe40000000000 */
[----:B------:R-:W-:Y:S02]  /*0ae0*/  SEL R56, R20, 0xff800000, P0 ;  /* 0xff80000014387807 */ /* 0x000fe40000000000 */
[----:B------:R-:W-:Y:S02]  /*0af0*/  SEL R60, R21, 0xff800000, P0 ;  /* 0xff800000153c7807 */ /* 0x000fe40000000000 */
[----:B------:R-:W-:Y:S02]  /*0b00*/  SEL R61, R22, 0xff800000, P0 ;  /* 0xff800000163d7807 */ /* 0x000fe40000000000 */
[----:B------:R-:W-:-:S02]  /*0b10*/  FSETP.NAN.AND P0, PT, R55, R55, PT ;  /* 0x000000373700720b */ /* 0x000fc40003f08000 */
[----:B------:R-:W-:-:S11]  /*0b20*/  FSETP.GEU.AND P3, PT, R46, R55, PT ;  /* 0x000000372e00720b */ /* 0x000fd60003f6e000 */
[----:B------:R-:W-:Y:S02]  /*0b30*/  @!P0 SEL R55, R55, R46, !P3 ;  /* 0x0000002e37378207 */ /* 0x000fe40005800000 */
[-C--:B------:R-:W-:Y:S02]  /*0b40*/  FSETP.NAN.AND P0, PT, R61, R61.reuse, PT ;  /* 0x0000003d3d00720b */ /* 0x080fe40003f08000 */
[----:B------:R-:W-:-:S11]  /*0b50*/  FSETP.GEU.AND P2, PT, R44, R61, PT ;  /* 0x0000003d2c00720b */ /* 0x000fd60003f4e000 */
[----:B------:R-:W-:Y:S02]  /*0b60*/  @!P0 SEL R61, R61, R44, !P2 ;  /* 0x0000002c3d3d8207 */ /* 0x000fe40005000000 */
[-C--:B------:R-:W-:Y:S02]  /*0b70*/  FSETP.NAN.AND P0, PT, R60, R60.reuse, PT ;  /* 0x0000003c3c00720b */ /* 0x080fe40003f08000 */
[----:B------:R-:W-:Y:S02]  /*0b80*/  P2R R35, PR, RZ, 0x4 ;  /* 0x00000004ff237803 */ /* 0x000fe40000000000 */
[----:B------:R-:W-:-:S09]  /*0b90*/  FSETP.GEU.AND P2, PT, R45, R60, PT ;  /* 0x0000003c2d00720b */ /* 0x000fd20003f4e000 */
[----:B------:R-:W-:Y:S02]  /*0ba0*/  @!P0 SEL R60, R60, R45, !P2 ;  /* 0x0000002d3c3c8207 */ /* 0x000fe40005000000 */
[-C--:B------:R-:W-:Y:S02]  /*0bb0*/  FSETP.NAN.AND P0, PT, R56, R56.reuse, PT ;  /* 0x000000383800720b */ /* 0x080fe40003f08000 */
[----:B------:R-:W-:Y:S02]  /*0bc0*/  P2R R37, PR, RZ, 0x4 ;  /* 0x00000004ff257803 */ /* 0x000fe40000000000 */
[----:B------:R-:W-:-:S09]  /*0bd0*/  FSETP.GEU.AND P2, PT, R43, R56, PT ;  /* 0x000000382b00720b */ /* 0x000fd20003f4e000 */
[----:B------:R-:W-:Y:S02]  /*0be0*/  @!P0 SEL R56, R56, R43, !P2 ;  /* 0x0000002b38388207 */ /* 0x000fe40005000000 */
[----:B------:R-:W-:-:S04]  /*0bf0*/  LOP3.LUT R43, R33, R32, RZ, 0xfc, !PT ;  /* 0x00000020212b7212 */ /* 0x000fc800078efcff */
[----:B------:R-:W-:Y:S01]  /*0c00*/  ISETP.GT.AND P0, PT, R43, -0x1, PT ;  /* 0xffffffff2b00780c */ /* 0x000fe20003f04270 */
[----:B------:R-:W-:Y:S01]  /*0c10*/  IMAD.IADD R33, R5, 0x1, R0 ;  /* 0x0000000105217824 */ /* 0x000fe200078e0200 */
[----:B------:R-:W-:Y:S02]  /*0c20*/  CS2R R20, SRZ ;  /* 0x0000000000147805 */ /* 0x000fe4000001ff00 */
[----:B------:R-:W-:Y:S01]  /*0c30*/  CS2R R22, SRZ ;  /* 0x0000000000167805 */ /* 0x000fe2000001ff00 */
[----:B------:R-:W-:-:S08]  /*0c40*/  IMAD.WIDE R32, R33, 0x4, R18 ;  /* 0x0000000421207825 */ /* 0x000fd000078e0212 */
[----:B------:R-:W2:Y:S01]  /*0c50*/  @P0 LDG.E.128 R20, desc[UR6][R32.64] ;  /* 0x0000000620140981 */ /* 0x000ea2000c1e1d00 */
[----:B------:R-:W-:Y:S02]  /*0c60*/  P2R R31, PR, RZ, 0x4 ;  /* 0x00000004ff1f7803 */ /* 0x000fe40000000000 */
[----:B------:R-:W-:Y:S02]  /*0c70*/  P2R R30, PR, RZ, 0x8 ;  /* 0x00000008ff1e7803 */ /* 0x000fe40000000000 */
[----:B--2---:R-:W-:-:S04]  /*0c80*/  SEL R47, R23, 0xff800000, P0 ;  /* 0xff800000172f7807 */ /* 0x004fc80000000000 */
[-C--:B------:R-:W-:Y:S02]  /*0c90*/  FSETP.NAN.AND P2, PT, R47, R47.reuse, PT ;  /* 0x0000002f2f00720b */ /* 0x080fe40003f48000 */
[----:B------:R-:W-:Y:S02]  /*0ca0*/  FSETP.GEU.AND P3, PT, R42, R47, PT ;  /* 0x0000002f2a00720b */ /* 0x000fe40003f6e000 */
[----:B------:R-:W-:Y:S02]  /*0cb0*/  SEL R45, R22, 0xff800000, P0 ;  /* 0xff800000162d7807 */ /* 0x000fe40000000000 */
[----:B------:R-:W-:Y:S02]  /*0cc0*/  CS2R R22, SRZ ;  /* 0x0000000000167805 */ /* 0x000fe4000001ff00 */
[----:B------:R-:W-:-:S05]  /*0cd0*/  SEL R43, R21, 0xff800000, P0 ;  /* 0xff800000152b7807 */ /* 0x000fca0000000000 */
[----:B------:R-:W-:Y:S02]  /*0ce0*/  @!P2 SEL R47, R47, R42, !P3 ;  /* 0x0000002a2f2fa207 */ /* 0x000fe40005800000 */
[----:B------:R-:W-:Y:S02]  /*0cf0*/  SEL R42, R20, 0xff800000, P0 ;  /* 0xff800000142a7807 */ /* 0x000fe40000000000 */
[----:B------:R-:W-:-:S06]  /*0d00*/  CS2R R20, SRZ ;  /* 0x0000000000147805 */ /* 0x000fcc000001ff00 */
[----:B------:R-:W2:Y:S01]  /*0d10*/  @P0 LDG.E.128 R20, desc[UR6][R40.64+0x400] ;  /* 0x0004000628140981 */ /* 0x000ea2000c1e1d00 */
        /* <DEDUP_REMOVED lines=12> */
[----:B------:R-:W-:Y:S02]  /*0de0*/  P2R R36, PR, RZ, 0x8 ;  /* 0x00000008ff247803 */ /* 0x000fe40000000000 */
[----:B--2---:R-:W-:-:S04]  /*0df0*/  SEL R49, R20, 0xff800000, P0 ;  /* 0xff80000014317807 */ /* 0x004fc80000000000 */
[-C--:B------:R-:W-:Y:S02]  /*0e00*/  FSETP.NAN.AND P2, PT, R49, R49.reuse, PT ;  /* 0x000000313100720b */ /* 0x080fe40003f48000 */
[----:B------:R-:W-:Y:S02]  /*0e10*/  FSETP.GEU.AND P3, PT, R42, R49, PT ;  /* 0x000000312a00720b */ /* 0x000fe40003f6e000 */
[----:B------:R-:W-:-:S09]  /*0e20*/  SEL R48, R21, 0xff800000, P0 ;  /* 0xff80000015307807 */ /* 0x000fd20000000000 */
[----:B------:R-:W-:Y:S02]  /*0e30*/  @!P2 SEL R49, R49, R42, !P3 ;  /* 0x0000002a3131a207 */ /* 0x000fe40005800000 */
[-C--:B------:R-:W-:Y:S02]  /*0e40*/  FSETP.NAN.AND P2, PT, R48, R48.reuse, PT ;  /* 0x000000303000720b */ /* 0x080fe40003f48000 */
[----:B------:R-:W-:Y:S02]  /*0e50*/  P2R R39, PR, RZ, 0x8 ;  /* 0x00000008ff277803 */ /* 0x000fe40000000000 */
[----:B------:R-:W-:Y:S02]  /*0e60*/  FSETP.GEU.AND P3, PT, R43, R48, PT ;  /* 0x000000302b00720b */ /* 0x000fe40003f6e000 */
[----:B------:R-:W-:-:S07]  /*0e70*/  SEL R46, R22, 0xff800000, P0 ;  /* 0xff800000162e7807 */ /* 0x000fce0000000000 */
[----:B------:R-:W-:Y:S02]  /*0e80*/  @!P2 SEL R48, R48, R43, !P3 ;  /* 0x0000002b3030a207 */ /* 0x000fe40005800000 */
[-C--:B------:R-:W-:Y:S02]  /*0e90*/  FSETP.NAN.AND P2, PT, R46, R46.reuse, PT ;  /* 0x0000002e2e00720b */ /* 0x080fe40003f48000 */
[----:B------:R-:W-:Y:S02]  /*0ea0*/  P2R R40, PR, RZ, 0x8 ;  /* 0x00000008ff287803 */ /* 0x000fe40000000000 */
[----:B------:R-:W-:Y:S02]  /*0eb0*/  FSETP.GEU.AND P3, PT, R45, R46, PT ;  /* 0x0000002e2d00720b */ /* 0x000fe40003f6e000 */
[----:B------:R-:W-:Y:S02]  /*0ec0*/  CS2R R20, SRZ ;  /* 0x0000000000147805 */ /* 0x000fe4000001ff00 */
[----:B------:R-:W-:-:S02]  /*0ed0*/  SEL R50, R23, 0xff800000, P0 ;  /* 0xff80000017327807 */ /* 0x000fc40000000000 */
[----:B------:R-:W-:-:S03]  /*0ee0*/  CS2R R22, SRZ ;  /* 0x0000000000167805 */ /* 0x000fc6000001ff00 */
[----:B------:R-:W-:Y:S01]  /*0ef0*/  @!P2 SEL R46, R46, R45, !P3 ;  /* 0x0000002d2e2ea207 */ /* 0x000fe20005800000 */
[----:B------:R-:W-:-:S04]  /*0f00*/  IMAD.IADD R45, R5, 0x1, R64 ;  /* 0x00000001052d7824 */ /* 0x000fc800078e0240 */
[----:B------:R-:W-:-:S05]  /*0f10*/  IMAD.WIDE R44, R45, 0x4, R18 ;  /* 0x000000042d2c7825 */ /* 0x000fca00078e0212 */
[----:B------:R1:W2:Y:S02]  /*0f20*/  @P1 LDG.E.128 R20, desc[UR6][R44.64] ;  /* 0x000000062c141981 */ /* 0x0002a4000c1e1d00 */
[----:B-1----:R-:W-:-:S04]  /*0f30*/  IMAD.IADD R45, R5, 0x1, R58 ;  /* 0x00000001052d7824 */ /* 0x002fc800078e023a */
[----:B------:R-:W-:Y:S01]  /*0f40*/  IMAD.WIDE R44, R45, 0x4, R18 ;  /* 0x000000042d2c7825 */ /* 0x000fe200078e0212 */
[-C--:B------:R-:W-:Y:S02]  /*0f50*/  FSETP.NAN.AND P2, PT, R50, R50.reuse, PT ;  /* 0x000000323200720b */ /* 0x080fe40003f48000 */
[----:B------:R-:W-:Y:S02]  /*0f60*/  P2R R41, PR, RZ, 0x8 ;  /* 0x00000008ff297803 */ /* 0x000fe40000000000 */
[----:B------:R-:W-:-:S09]  /*0f70*/  FSETP.GEU.AND P3, PT, R47, R50, PT ;  /* 0x000000322f00720b */ /* 0x000fd20003f6e000 */
[----:B------:R-:W-:Y:S02]  /*0f80*/  @!P2 SEL R50, R50, R47, !P3 ;  /* 0x0000002f3232a207 */ /* 0x000fe40005800000 */
[----:B------:R-:W-:Y:S02]  /*0f90*/  P2R R42, PR, RZ, 0x8 ;  /* 0x00000008ff2a7803 */ /* 0x000fe40000000000 */
[----:B--2---:R-:W-:Y:S02]  /*0fa0*/  SEL R57, R22, 0xff800000, P1 ;  /* 0xff80000016397807 */ /* 0x004fe40000800000 */
[----:B------:R-:W-:Y:S02]  /*0fb0*/  SEL R53, R21, 0xff800000, P1 ;  /* 0xff80000015357807 */ /* 0x000fe40000800000 */
[----:B------:R-:W-:Y:S02]  /*0fc0*/  SEL R52, R20, 0xff800000, P1 ;  /* 0xff80000014347807 */ /* 0x000fe40000800000 */
[----:B------:R-:W-:-:S02]  /*0fd0*/  CS2R R20, SRZ ;  /* 0x0000000000147805 */ /* 0x000fc4000001ff00 */
[----:B------:R-:W-:Y:S02]  /*0fe0*/  SEL R62, R23, 0xff800000, P1 ;  /* 0xff800000173e7807 */ /* 0x000fe40000800000 */
[----:B------:R-:W-:-:S06]  /*0ff0*/  CS2R R22, SRZ ;  /* 0x0000000000167805 */ /* 0x000fcc000001ff00 */
[----:B------:R1:W2:Y:S01]  /*1000*/  @P0 LDG.E.128 R20, desc[UR6][R44.64] ;  /* 0x000000062c140981 */ /* 0x0002a2000c1e1d00 */
        /* <DEDUP_REMOVED lines=15> */
[----:B------:R-:W-:Y:S01]  /*1100*/  P2R R48, PR, RZ, 0x8 ;  /* 0x00000008ff307803 */ /* 0x000fe20000000000 */
[----:B-1----:R-:W-:-:S04]  /*1110*/  IMAD.IADD R45, R7, 0x1, R38 ;  /* 0x00000001072d7824 */ /* 0x002fc800078e0226 */
[----:B------:R-:W-:Y:S01]  /*1120*/  IMAD.WIDE R44, R45, 0x4, R18 ;  /* 0x000000042d2c7825 */ /* 0x000fe200078e0212 */
[----:B--2---:R-:W-:-:S04]  /*1130*/  SEL R49, R20, 0xff800000, P0 ;  /* 0xff80000014317807 */ /* 0x004fc80000000000 */
[-C--:B------:R-:W-:Y:S02]  /*1140*/  FSETP.NAN.AND P2, PT, R49, R49.reuse, PT ;  /* 0x000000313100720b */ /* 0x080fe40003f48000 */
[----:B------:R-:W-:-:S11]  /*1150*/  FSETP.GEU.AND P3, PT, R52, R49, PT ;  /* 0x000000313400720b */ /* 0x000fd60003f6e000 */
[----:B------:R-:W-:Y:S02]  /*1160*/  @!P2 SEL R49, R49, R52, !P3 ;  /* 0x000000343131a207 */ /* 0x000fe40005800000 */
[----:B------:R-:W-:-:S04]  /*1170*/  SEL R52, R21, 0xff800000, P0 ;  /* 0xff80000015347807 */ /* 0x000fc80000000000 */
        /* <DEDUP_REMOVED lines=8> */
[----:B------:R-:W-:-:S07]  /*1200*/  CS2R R20, SRZ ;  /* 0x0000000000147805 */ /* 0x000fce000001ff00 */
[----:B------:R-:W-:Y:S02]  /*1210*/  @!P2 SEL R54, R54, R57, !P3 ;  /* 0x000000393636a207 */ /* 0x000fe40005800000 */
[----:B------:R-:W-:Y:S02]  /*1220*/  SEL R57, R23, 0xff800000, P0 ;  /* 0xff80000017397807 */ /* 0x000fe40000000000 */
[----:B------:R-:W-:-:S06]  /*1230*/  CS2R R22, SRZ ;  /* 0x0000000000167805 */ /* 0x000fcc000001ff00 */
        /* <DEDUP_REMOVED lines=10> */
[----:B------:R-:W-:Y:S02]  /*12e0*/  CS2R R20, SRZ ;  /* 0x0000000000147805 */ /* 0x000fe4000001ff00 */
[----:B------:R-:W-:-:S02]  /*12f0*/  SEL R68, R22, 0xff800000, P1 ;  /* 0xff80000016447807 */ /* 0x000fc40000800000 */
[----:B------:R-:W-:Y:S02]  /*1300*/  SEL R70, R23, 0xff800000, P1 ;  /* 0xff80000017467807 */ /* 0x000fe40000800000 */
[----:B------:R-:W-:-:S06]  /*1310*/  CS2R R22, SRZ ;  /* 0x0000000000167805 */ /* 0x000fcc000001ff00 */
[----:B------:R-:W2:Y:S01]  /*1320*/  @P1 LDG.E.128 R20, desc[UR6][R44.64] ;  /* 0x000000062c141981 */ /* 0x000ea2000c1e1d00 */
        /* <DEDUP_REMOVED lines=13> */
[----:B------:R-:W-:Y:S01]  /*1400*/  FSETP.GEU.AND P3, PT, R55, R70, PT ;  /* 0x000000463700720b */ /* 0x000fe20003f6e000 */
[----:B------:R-:W-:-:S04]  /*1410*/  IMAD.IADD R61, R7, 0x1, R0 ;  /* 0x00000001073d7824 */ /* 0x000fc800078e0200 */
[----:B------:R-:W-:-:S04]  /*1420*/  IMAD.WIDE R60, R61, 0x4, R18 ;  /* 0x000000043d3c7825 */ /* 0x000fc800078e0212 */
[----:B------:R-:W-:Y:S02]  /*1430*/  @!P2 SEL R70, R70, R55, !P3 ;  /* 0x000000374646a207 */ /* 0x000fe40005800000 */
[----:B--2---:R-:W-:Y:S02]  /*1440*/  SEL R55, R20, 0xff800000, P1 ;  /* 0xff80000014377807 */ /* 0x004fe40000800000 */
[----:B------:R-:W-:Y:S02]  /*1450*/  SEL R64, R21, 0xff800000, P1 ;  /* 0xff80000015407807 */ /* 0x000fe40000800000 */
[----:B------:R-:W-:Y:S02]  /*1460*/  CS2R R20, SRZ ;  /* 0x0000000000147805 */ /* 0x000fe4000001ff00 */
[----:B------:R-:W-:Y:S02]  /*1470*/  SEL R66, R22, 0xff800000, P1 ;  /* 0xff80000016427807 */ /* 0x000fe40000800000 */
[----:B------:R-:W-:-:S02]  /*1480*/  SEL R69, R23, 0xff800000, P1 ;  /* 0xff80000017457807 */ /* 0x000fc40000800000 */
[----:B------:R-:W-:-:S06]  /*1490*/  CS2R R22, SRZ ;  /* 0x0000000000167805 */ /* 0x000fcc000001ff00 */
[----:B------:R-:W2:Y:S01]  /*14a0*/  @P0 LDG.E.128 R20, desc[UR6][R60.64] ;  /* 0x000000063c140981 */ /* 0x000ea2000c1e1d00 */
[----:B------:R-:W-:Y:S02]  /*14b0*/  P2R R63, PR, RZ, 0x8 ;  /* 0x00000008ff3f7803 */ /* 0x000fe40000000000 */
[----:B--2---:R-:W-:-:S04]  /*14c0*/  SEL R72, R20, 0xff800000, P0 ;  /* 0xff80000014487807 */ /* 0x004fc80000000000 */
[-C--:B------:R-:W-:Y:S02]  /*14d0*/  FSETP.NAN.AND P1, PT, R72, R72.reuse, PT ;  /* 0x000000484800720b */ /* 0x080fe40003f28000 */
[----:B------:R-:W-:Y:S02]  /*14e0*/  FSETP.GEU.AND P3, PT, R65, R72, PT ;  /* 0x000000484100720b */ /* 0x000fe40003f6e000 */
[----:B------:R-:W-:-:S09]  /*14f0*/  SEL R74, R21, 0xff800000, P0 ;  /* 0xff800000154a7807 */ /* 0x000fd20000000000 */
[----:B------:R-:W-:Y:S02]  /*1500*/  @!P1 SEL R72, R72, R65, !P3 ;  /* 0x0000004148489207 */ /* 0x000fe40005800000 */
[-C--:B------:R-:W-:Y:S02]  /*1510*/  FSETP.NAN.AND P1, PT, R74, R74.reuse, PT ;  /* 0x0000004a4a00720b */ /* 0x080fe40003f28000 */
[----:B------:R-:W-:Y:S02]  /*1520*/  FSETP.GEU.AND P2, PT, R67, R74, PT ;  /* 0x0000004a4300720b */ /* 0x000fe40003f4e000 */
[----:B------:R-:W-:Y:S02]  /*1530*/  CS2R R20, SRZ ;  /* 0x0000000000147805 */ /* 0x000fe4000001ff00 */
[----:B------:R-:W-:-:S07]  /*1540*/  SEL R65, R22, 0xff800000, P0 ;  /* 0xff80000016417807 */ /* 0x000fce0000000000 */
[----:B------:R-:W-:Y:S02]  /*1550*/  @!P1 SEL R74, R74, R67, !P2 ;  /* 0x000000434a4a9207 */ /* 0x000fe40005000000 */
[----:B------:R-:W-:Y:S02]  /*1560*/  SEL R67, R23, 0xff800000, P0 ;  /* 0xff80000017437807 */ /* 0x000fe40000000000 */
[----:B------:R-:W-:-:S06]  /*1570*/  CS2R R22, SRZ ;  /* 0x0000000000167805 */ /* 0x000fcc000001ff00 */
[----:B------:R1:W2:Y:S01]  /*1580*/  @P0 LDG.E.128 R20, desc[UR6][R16.64+0x400] ;  /* 0x0004000610140981 */ /* 0x0002a2000c1e1d00 */
        /* <DEDUP_REMOVED lines=9> */
[----:B------:R-:W-:Y:S02]  /*1620*/  P2R R44, PR, RZ, 0x8 ;  /* 0x00000008ff2c7803 */ /* 0x000fe40000000000 */
[----:B------:R-:W-:Y:S02]  /*1630*/  FSETP.NAN.AND P3, PT, R69, R69, PT ;  /* 0x000000454500720b */ /* 0x000fe40003f68000 */
[----:B------:R-:W-:Y:S01]  /*1640*/  P2R R26, PR, RZ, 0x10 ;  /* 0x00000010ff1a7803 */ /* 0x000fe20000000000 */
[----:B-1----:R-:W-:Y:S01]  /*1650*/  IMAD.IADD R17, R7, 0x1, R58 ;  /* 0x0000000107117824 */ /* 0x002fe200078e023a */
        /* <DEDUP_REMOVED lines=17> */
[----:B------:R-:W-:-:S04]  /*1770*/  FSETP.GEU.AND P2, PT, R72, R16, PT ;  /* 0x000000104800720b */ /* 0x000fc80003f4e000 */
[----:B------:R-:W-:-:S05]  /*1780*/  P2R R20, PR, RZ, 0x4 ;  /* 0x00000004ff147803 */ /* 0x000fca0000000000 */
[----:B------:R-:W-:Y:S02]  /*1790*/  @!P1 SEL R16, R16, R72, !P2 ;  /* 0x0000004810109207 */ /* 0x000fe40005000000 */
[-C--:B------:R-:W-:Y:S02]  /*17a0*/  FSETP.NAN.AND P2, PT, R66, R66.reuse, PT ;  /* 0x000000424200720b */ /* 0x080fe40003f48000 */
[----:B------:R-:W-:-:S11]  /*17b0*/  FSETP.GEU.AND P1, PT, R67, R66, PT ;  /* 0x000000424300720b */ /* 0x000fd60003f2e000 */
[----:B------:R-:W-:Y:S02]  /*17c0*/  @!P2 SEL R66, R66, R67, !P1 ;  /* 0x000000434242a207 */ /* 0x000fe40004800000 */
[----:B------:R-:W-:-:S04]  /*17d0*/  FSETP.GEU.AND P2, PT, R68, R69, PT ;  /* 0x000000454400720b */ /* 0x000fc80003f4e000 */
[----:B------:R-:W-:Y:S02]  /*17e0*/  @!P3 SEL R69, R69, R68, !P2 ;  /* 0x000000444545b207 */ /* 0x000fe40005000000 */
[----:B------:R-:W-:Y:S02]  /*17f0*/  P2R R67, PR, RZ, 0x4 ;  /* 0x00000004ff437803 */ /* 0x000fe40000000000 */
[----:B------:R-:W-:-:S04]  /*1800*/  ISETP.NE.AND P2, PT, R35, RZ, PT ;  /* 0x000000ff2300720c */ /* 0x000fc80003f45270 */
[----:B------:R-:W-:Y:S02]  /*1810*/  P2R R35, PR, RZ, 0x4 ;  /* 0x00000004ff237803 */ /* 0x000fe40000000000 */
[----:B------:R-:W-:-:S04]  /*1820*/  ISETP.NE.AND P2, PT, R26, RZ, PT ;  /* 0x000000ff1a00720c */ /* 0x000fc80003f45270 */
[----:B------:R-:W-:Y:S02]  /*1830*/  P2R R26, PR, RZ, 0x4 ;  /* 0x00000004ff1a7803 */ /* 0x000fe40000000000 */
[----:B------:R-:W-:Y:S02]  /*1840*/  ISETP.NE.AND P2, PT, R27, RZ, PT ;  /* 0x000000ff1b00720c */ /* 0x000fe40003f45270 */
[----:B------:R-:W-:Y:S02]  /*1850*/  FSETP.NAN.AND P3, PT, R64, R64, PT ;  /* 0x000000404000720b */ /* 0x000fe40003f68000 */
[----:B------:R-:W-:Y:S02]  /*1860*/  P2R R27, PR, RZ, 0x4 ;  /* 0x00000004ff1b7803 */ /* 0x000fe40000000000 */
[----:B------:R-:W-:-:S04]  /*1870*/  ISETP.NE.AND P2, PT, R28, RZ, PT ;  /* 0x000000ff1c00720c */ /* 0x000fc80003f45270 */
[----:B------:R-:W-:Y:S02]  /*1880*/  P2R R28, PR, RZ, 0x4 ;  /* 0x00000004ff1c7803 */ /* 0x000fe40000000000 */
[----:B------:R-:W-:Y:S02]  /*1890*/  ISETP.NE.AND P2, PT, R29, RZ, PT ;  /* 0x000000ff1d00720c */ /* 0x000fe40003f45270 */
[----:B------:R-:W-:Y:S02]  /*18a0*/  FSETP.GEU.AND P4, PT, R71, R64, PT ;  /* 0x000000404700720b */ /* 0x000fe40003f8e000 */
[----:B------:R-:W-:Y:S02]  /*18b0*/  P2R R29, PR, RZ, 0x4 ;  /* 0x00000004ff1d7803 */ /* 0x000fe40000000000 */
[----:B------:R-:W-:Y:S02]  /*18c0*/  ISETP.NE.AND P2, PT, R15, RZ, PT ;  /* 0x000000ff0f00720c */ /* 0x000fe40003f45270 */
[----:B------:R-:W-:-:S02]  /*18d0*/  @!P3 SEL R64, R64, R71, !P4 ;  /* 0x000000474040b207 */ /* 0x000fc40006000000 */
[----:B------:R-:W-:Y:S02]  /*18e0*/  FSETP.NAN.AND P3, PT, R55, R55, PT ;  /* 0x000000373700720b */ /* 0x000fe40003f68000 */
[----:B------:R-:W-:Y:S02]  /*18f0*/  P2R R71, PR, RZ, 0x4 ;  /* 0x00000004ff477803 */ /* 0x000fe40000000000 */
[----:B------:R-:W-:Y:S02]  /*1900*/  ISETP.NE.AND P2, PT, R14, RZ, PT ;  /* 0x000000ff0e00720c */ /* 0x000fe40003f45270 */
[----:B------:R-:W-:Y:S02]  /*1910*/  P2R R65, PR, RZ, 0x2 ;  /* 0x00000002ff417803 */ /* 0x000fe40000000000 */
[----:B------:R-:W-:Y:S02]  /*1920*/  P2R R72, PR, RZ, 0x4 ;  /* 0x00000004ff487803 */ /* 0x000fe40000000000 */
[----:B------:R-:W-:-:S02]  /*1930*/  ISETP.NE.AND P2, PT, R12, RZ, PT ;  /* 0x000000ff0c00720c */ /* 0x000fc40003f45270 */
[----:B------:R-:W-:Y:S02]  /*1940*/  FSETP.GEU.AND P1, PT, R16, R55, PT ;  /* 0x000000371000720b */ /* 0x000fe40003f2e000 */
[----:B------:R-:W-:Y:S02]  /*1950*/  P2R R73, PR, RZ, 0x4 ;  /* 0x00000004ff497803 */ /* 0x000fe40000000000 */
[----:B------:R-:W-:Y:S02]  /*1960*/  CS2R R14, SRZ ;  /* 0x00000000000e7805 */ /* 0x000fe4000001ff00 */
[----:B------:R-:W-:Y:S02]  /*1970*/  ISETP.NE.AND P2, PT, R13, RZ, PT ;  /* 0x000000ff0d00720c */ /* 0x000fe40003f45270 */
[----:B------:R-:W-:Y:S02]  /*1980*/  CS2R R12, SRZ ;  /* 0x00000000000c7805 */ /* 0x000fe4000001ff00 */
[----:B------:R-:W-:Y:S01]  /*1990*/  @!P3 SEL R55, R55, R16, !P1 ;  /* 0x000000103737b207 */ /* 0x000fe20004800000 */
[----:B------:R-:W-:-:S05]  /*19a0*/  IMAD.WIDE R16, R17, 0x4, R18 ;  /* 0x0000000411107825 */ /* 0x000fca00078e0212 */
[----:B------:R-:W2:Y:S01]  /*19b0*/  @P0 LDG.E.128 R12, desc[UR6][R16.64] ;  /* 0x00000006100c0981 */ /* 0x000ea2000c1e1d00 */
[----:B------:R-:W-:Y:S02]  /*19c0*/  P2R R68, PR, RZ, 0x10 ;  /* 0x00000010ff447803 */ /* 0x000fe40000000000 */
[----:B------:R-:W-:Y:S02]  /*19d0*/  P2R R70, PR, RZ, 0x2 ;  /* 0x00000002ff467803 */ /* 0x000fe40000000000 */
[----:B------:R-:W-:Y:S02]  /*19e0*/  ISETP.NE.AND P1, PT, R37, RZ, PT ;  /* 0x000000ff2500720c */ /* 0x000fe40003f25270 */
[----:B------:R-:W-:Y:S02]  /*19f0*/  P2R R74, PR, RZ, 0x4 ;  /* 0x00000004ff4a7803 */ /* 0x000fe40000000000 */
[----:B--2---:R-:W-:Y:S02]  /*1a00*/  SEL R12, R12, 0xff800000, P0 ;  /* 0xff8000000c0c7807 */ /* 0x004fe40000000000 */
[----:B------:R-:W-:-:S02]  /*1a10*/  SEL R13, R13, 0xff800000, P0 ;  /* 0xff8000000d0d7807 */ /* 0x000fc40000000000 */
[-C--:B------:R-:W-:Y:S02]  /*1a20*/  FSETP.NAN.AND P4, PT, R12, R12.reuse, PT ;  /* 0x0000000c0c00720b */ /* 0x080fe40003f88000 */
[----:B------:R-:W-:Y:S02]  /*1a30*/  FSETP.NAN.AND P5, PT, R13, R13, PT ;  /* 0x0000000d0d00720b */ /* 0x000fe40003fa8000 */
[----:B------:R-:W-:Y:S02]  /*1a40*/  SEL R37, R14, 0xff800000, P0 ;  /* 0xff8000000e257807 */ /* 0x000fe40000000000 */
[----:B------:R-:W-:Y:S02]  /*1a50*/  FSETP.GEU.AND P3, PT, R55, R12, PT ;  /* 0x0000000c3700720b */ /* 0x000fe40003f6e000 */
[----:B------:R-:W-:-:S05]  /*1a60*/  FSETP.NAN.AND P6, PT, R37, R37, PT ;  /* 0x000000252500720b */ /* 0x000fca0003fc8000 */
[----:B------:R-:W-:Y:S02]  /*1a70*/  @!P4 SEL R12, R12, R55, !P3 ;  /* 0x000000370c0cc207 */ /* 0x000fe40005800000 */
[----:B------:R-:W-:-:S04]  /*1a80*/  FSETP.GEU.AND P4, PT, R64, R13, PT ;  /* 0x0000000d4000720b */ /* 0x000fc80003f8e000 */
[----:B------:R-:W-:Y:S02]  /*1a90*/  @!P5 SEL R13, R13, R64, !P4 ;  /* 0x000000400d0dd207 */ /* 0x000fe40006000000 */
[----:B------:R-:W-:Y:S02]  /*1aa0*/  FSETP.GEU.AND P5, PT, R66, R37, PT ;  /* 0x000000254200720b */ /* 0x000fe40003fae000 */
[----:B------:R-:W-:Y:S02]  /*1ab0*/  P2R R16, PR, RZ, 0x8 ;  /* 0x00000008ff107803 */ /* 0x000fe40000000000 */
[----:B------:R-:W-:Y:S02]  /*1ac0*/  ISETP.NE.AND P3, PT, R30, RZ, PT ;  /* 0x000000ff1e00720c */ /* 0x000fe40003f65270 */
[----:B------:R-:W-:Y:S02]  /*1ad0*/  @!P6 SEL R37, R37, R66, !P5 ;  /* 0x000000422525e207 */ /* 0x000fe40006800000 */
[----:B------:R-:W-:-:S02]  /*1ae0*/  P2R R30, PR, RZ, 0x20 ;  /* 0x00000020ff1e7803 */ /* 0x000fc40000000000 */
[----:B------:R-:W-:Y:S02]  /*1af0*/  ISETP.NE.AND P5, PT, R6, RZ, PT ;  /* 0x000000ff0600720c */ /* 0x000fe40003fa5270 */
[----:B------:R-:W-:-:S04]  /*1b00*/  SEL R6, R15, 0xff800000, P0 ;  /* 0xff8000000f067807 */ /* 0x000fc80000000000 */
[-C--:B------:R-:W-:Y:S02]  /*1b10*/  FSETP.NAN.AND P2, PT, R6, R6.reuse, PT ;  /* 0x000000060600720b */ /* 0x080fe40003f48000 */
[----:B------:R-:W-:Y:S02]  /*1b20*/  FSETP.GEU.AND P6, PT, R69, R6, PT ;  /* 0x000000064500720b */ /* 0x000fe40003fce000 */
[----:B------:R-:W-:Y:S02]  /*1b30*/  P2R R17, PR, RZ, 0x10 ;  /* 0x00000010ff117803 */ /* 0x000fe40000000000 */
[----:B------:R-:W-:-:S07]  /*1b40*/  ISETP.NE.AND P4, PT, R8, RZ, PT ;  /* 0x000000ff0800720c */ /* 0x000fce0003f85270 */
[----:B------:R-:W-:Y:S02]  /*1b50*/  @!P2 SEL R6, R6, R69, !P6 ;  /* 0x000000450606a207 */ /* 0x000fe40007000000 */
[----:B------:R-:W-:-:S04]  /*1b60*/  ISETP.NE.AND P2, PT, R74, RZ, PT ;  /* 0x000000ff4a00720c */ /* 0x000fc80003f45270 */
[----:B------:R-:W-:Y:S02]  /*1b70*/  SEL R8, RZ, 0x1, !P2 ;  /* 0x00000001ff087807 */ /* 0x000fe40005000000 */
[----:B------:R-:W-:Y:S02]  /*1b80*/  ISETP.NE.AND P2, PT, R73, RZ, PT ;  /* 0x000000ff4900720c */ /* 0x000fe40003f45270 */
[----:B------:R-:W-:Y:S02]  /*1b90*/  P2R R55, PR, RZ, 0x1 ;  /* 0x00000001ff377803 */ /* 0x000fe40000000000 */
[----:B------:R-:W-:Y:S02]  /*1ba0*/  ISETP.NE.AND P0, PT, R3, RZ, PT ;  /* 0x000000ff0300720c */ /* 0x000fe40003f05270 */
[----:B------:R-:W-:Y:S02]  /*1bb0*/  SEL R3, RZ, 0x1, !P2 ;  /* 0x00000001ff037807 */ /* 0x000fe40005000000 */
[----:B------:R-:W-:-:S02]  /*1bc0*/  ISETP.NE.AND P2, PT, R72, RZ, PT ;  /* 0x000000ff4800720c */ /* 0x000fc40003f45270 */
[----:B------:R-:W-:Y:S02]  /*1bd0*/  P2R R58, PR, RZ, 0x40 ;  /* 0x00000040ff3a7803 */ /* 0x000fe40000000000 */
[----:B------:R-:W-:Y:S02]  /*1be0*/  ISETP.NE.AND P6, PT, R9, RZ, PT ;  /* 0x000000ff0900720c */ /* 0x000fe40003fc5270 */
[----:B------:R-:W-:Y:S02]  /*1bf0*/  SEL R9, RZ, 0x1, !P2 ;  /* 0x00000001ff097807 */ /* 0x000fe40005000000 */
[----:B------:R-:W-:-:S04]  /*1c00*/  ISETP.NE.AND P2, PT, R71, RZ, PT ;  /* 0x000000ff4700720c */ /* 0x000fc80003f45270 */
[----:B------:R-:W-:Y:S02]  /*1c10*/  SEL R15, RZ, 0x1, !P2 ;  /* 0x00000001ff0f7807 */ /* 0x000fe40005000000 */
[----:B------:R-:W-:-:S04]  /*1c20*/  ISETP.NE.AND P2, PT, R29, RZ, PT ;  /* 0x000000ff1d00720c */ /* 0x000fc80003f45270 */
[----:B------:R-:W-:Y:S02]  /*1c30*/  SEL R29, RZ, 0x1, !P2 ;  /* 0x00000001ff1d7807 */ /* 0x000fe40005000000 */
[----:B------:R-:W-:-:S04]  /*1c40*/  ISETP.NE.AND P2, PT, R28, RZ, PT ;  /* 0x000000ff1c00720c */ /* 0x000fc80003f45270 */
[----:B------:R-:W-:Y:S02]  /*1c50*/  SEL R64, RZ, 0x1, !P2 ;  /* 0x00000001ff407807 */ /* 0x000fe40005000000 */
[----:B------:R-:W-:-:S04]  /*1c60*/  ISETP.NE.AND P2, PT, R27, RZ, PT ;  /* 0x000000ff1b00720c */ /* 0x000fc80003f45270 */
[----:B------:R-:W-:Y:S02]  /*1c70*/  SEL R27, RZ, 0x1, !P2 ;  /* 0x00000001ff1b7807 */ /* 0x000fe40005000000 */
[----:B------:R-:W-:Y:S02]  /*1c80*/  ISETP.NE.AND P2, PT, R26, RZ, PT ;  /* 0x000000ff1a00720c */ /* 0x000fe40003f45270 */
[----:B------:R-:W-:Y:S02]  /*1c90*/  SEL R15, R15, 0x2, P4 ;  /* 0x000000020f0f7807 */ /* 0x000fe40002000000 */
[----:B------:R-:W-:Y:S02]  /*1ca0*/  SEL R14, RZ, 0x1, !P2 ;  /* 0x00000001ff0e7807 */ /* 0x000fe40005000000 */
[----:B------:R-:W-:Y:S02]  /*1cb0*/  ISETP.NE.AND P2, PT, R35, RZ, PT ;  /* 0x000000ff2300720c */ /* 0x000fe40003f45270 */
[----:B------:R-:W-:-:S02]  /*1cc0*/  ISETP.NE.AND P4, PT, R11, RZ, PT ;  /* 0x000000ff0b00720c */ /* 0x000fc40003f85270 */
[----:B------:R-:W-:Y:S02]  /*1cd0*/  SEL R8, R8, 0x2, P6 ;  /* 0x0000000208087807 */ /* 0x000fe40003000000 */
[----:B------:R-:W-:Y:S02]  /*1ce0*/  SEL R28, R9, 0x2, P5 ;  /* 0x00000002091c7807 */ /* 0x000fe40002800000 */
[----:B------:R-:W-:Y:S02]  /*1cf0*/  ISETP.NE.AND P6, PT, R23, RZ, PT ;  /* 0x000000ff1700720c */ /* 0x000fe40003fc5270 */
[----:B------:R-:W-:Y:S02]  /*1d00*/  SEL R9, R64, 0x2, P2 ;  /* 0x0000000240097807 */ /* 0x000fe40001000000 */
[----:B------:R-:W-:Y:S02]  /*1d10*/  P2R R64, PR, RZ, 0x10 ;  /* 0x00000010ff407803 */ /* 0x000fe40000000000 */
[----:B------:R-:W-:-:S02]  /*1d20*/  ISETP.NE.AND P4, PT, R10, RZ, PT ;  /* 0x000000ff0a00720c */ /* 0x000fc40003f85270 */
[----:B------:R-:W-:Y:S02]  /*1d30*/  P2R R10, PR, RZ, 0x40 ;  /* 0x00000040ff0a7803 */ /* 0x000fe40000000000 */
[----:B------:R-:W-:-:S04]  /*1d40*/  ISETP.NE.AND P6, PT, R22, RZ, PT ;  /* 0x000000ff1600720c */ /* 0x000fc80003fc5270 */
[----:B------:R-:W-:Y:S02]  /*1d50*/  P2R R11, PR, RZ, 0x40 ;  /* 0x00000040ff0b7803 */ /* 0x000fe40000000000 */
[----:B------:R-:W-:-:S04]  /*1d60*/  ISETP.NE.AND P6, PT, R21, RZ, PT ;  /* 0x000000ff1500720c */ /* 0x000fc80003fc5270 */
[----:B------:R-:W-:Y:S02]  /*1d70*/  P2R R21, PR, RZ, 0x40 ;  /* 0x00000040ff157803 */ /* 0x000fe40000000000 */
[----:B------:R-:W-:-:S04]  /*1d80*/  ISETP.NE.AND P6, PT, R20, RZ, PT ;  /* 0x000000ff1400720c */ /* 0x000fc80003fc5270 */
[----:B------:R-:W-:Y:S02]  /*1d90*/  P2R R20, PR, RZ, 0x40 ;  /* 0x00000040ff147803 */ /* 0x000fe40000000000 */
[----:B------:R-:W-:-:S04]  /*1da0*/  ISETP.NE.AND P6, PT, R42, RZ, PT ;  /* 0x000000ff2a00720c */ /* 0x000fc80003fc5270 */
[----:B------:R-:W-:Y:S02]  /*1db0*/  P2R R22, PR, RZ, 0x40 ;  /* 0x00000040ff167803 */ /* 0x000fe40000000000 */
[----:B------:R-:W-:Y:S02]  /*1dc0*/  ISETP.NE.AND P6, PT, R41, RZ, PT ;  /* 0x000000ff2900720c */ /* 0x000fe40003fc5270 */
[----:B------:R-:W-:Y:S02]  /*1dd0*/  SEL R26, R3, 0x2, P0 ;  /* 0x00000002031a7807 */ /* 0x000fe40000000000 */
[----:B------:R-:W-:Y:S02]  /*1de0*/  P2R R23, PR, RZ, 0x40 ;  /* 0x00000040ff177803 */ /* 0x000fe40000000000 */
[----:B------:R-:W-:Y:S02]  /*1df0*/  ISETP.NE.AND P6, PT, R40, RZ, PT ;  /* 0x000000ff2800720c */ /* 0x000fe40003fc5270 */
[----:B------:R-:W-:-:S02]  /*1e00*/  SEL R3, R29, 0x2, P3 ;  /* 0x000000021d037807 */ /* 0x000fc40001800000 */
[----:B------:R-:W-:Y:S02]  /*1e10*/  ISETP.NE.AND P3, PT, R24, RZ, PT ;  /* 0x000000ff1800720c */ /* 0x000fe40003f65270 */
[----:B------:R-:W-:Y:S02]  /*1e20*/  P2R R24, PR, RZ, 0x40 ;  /* 0x00000040ff187803 */ /* 0x000fe40000000000 */
[----:B------:R-:W-:-:S04]  /*1e30*/  ISETP.NE.AND P6, PT, R39, RZ, PT ;  /* 0x000000ff2700720c */ /* 0x000fc80003fc5270 */
[----:B------:R-:W-:Y:S02]  /*1e40*/  P2R R29, PR, RZ, 0x40 ;  /* 0x00000040ff1d7803 */ /* 0x000fe40000000000 */
[----:B------:R-:W-:Y:S02]  /*1e50*/  ISETP.NE.AND P6, PT, R44, RZ, PT ;  /* 0x000000ff2c00720c */ /* 0x000fe40003fc5270 */
[----:B------:R-:W-:Y:S02]  /*1e60*/  P2R R66, PR, RZ, 0x10 ;  /* 0x00000010ff427803 */ /* 0x000fe40000000000 */
[----:B------:R-:W-:Y:S02]  /*1e70*/  ISETP.NE.AND P4, PT, R31, RZ, PT ;  /* 0x000000ff1f00720c */ /* 0x000fe40003f85270 */
        /* <DEDUP_REMOVED lines=25> */
[----:B------:R-:W-:Y:S02]  /*2010*/  SEL R15, R15, 0x3, P6 ;  /* 0x000000030f0f7807 */ /* 0x000fe40003000000 */
[----:B------:R-:W-:Y:S02]  /*2020*/  ISETP.NE.AND P6, PT, R32, RZ, PT ;  /* 0x000000ff2000720c */ /* 0x000fe40003fc5270 */
[----:B------:R-:W-:-:S02]  /*2030*/  SEL R27, R27, 0x2, P1 ;  /* 0x000000021b1b7807 */ /* 0x000fc40000800000 */
[----:B------:R-:W-:Y:S02]  /*2040*/  SEL R14, R14, 0x3, P6 ;  /* 0x000000030e0e7807 */ /* 0x000fe40003000000 */
[----:B------:R-:W-:-:S04]  /*2050*/  ISETP.NE.AND P6, PT, R41, RZ, PT ;  /* 0x000000ff2900720c */ /* 0x000fc80003fc5270 */
[----:B------:R-:W-:Y:S02]  /*2060*/  SEL R27, R27, 0x3, P6 ;  /* 0x000000031b1b7807 */ /* 0x000fe40003000000 */
[----:B------:R-:W-:-:S04]  /*2070*/  ISETP.NE.AND P6, PT, R42, RZ, PT ;  /* 0x000000ff2a00720c */ /* 0x000fc80003fc5270 */
[----:B------:R-:W-:Y:S02]  /*2080*/  SEL R9, R9, 0x3, P6 ;  /* 0x0000000309097807 */ /* 0x000fe40003000000 */
[----:B------:R-:W-:Y:S02]  /*2090*/  ISETP.NE.AND P6, PT, R44, RZ, PT ;  /* 0x000000ff2c00720c */ /* 0x000fe40003fc5270 */
[----:B------:R-:W-:Y:S02]  /*20a0*/  ISETP.NE.AND P4, PT, R66, RZ, PT ;  /* 0x000000ff4200720c */ /* 0x000fe40003f85270 */
[----:B------:R-:W-:Y:S02]  /*20b0*/  SEL R3, R3, 0x3, P6 ;  /* 0x0000000303037807 */ /* 0x000fe40003000000 */
[----:B------:R-:W-:Y:S02]  /*20c0*/  ISETP.NE.AND P6, PT, R45, RZ, PT ;  /* 0x000000ff2d00720c */ /* 0x000fe40003fc5270 */
[----:B------:R-:W-:-:S02]  /*20d0*/  SEL R28, R28, 0x3, P4 ;  /* 0x000000031c1c7807 */ /* 0x000fc40002000000 */
[----:B------:R-:W-:Y:S02]  /*20e0*/  SEL R15, R15, 0x4, P6 ;  /* 0x000000040f0f7807 */ /* 0x000fe40003000000 */
[----:B------:R-:W-:Y:S02]  /*20f0*/  SEL R8, R8, 0x3, P3 ;  /* 0x0000000308087807 */ /* 0x000fe40001800000 */
[----:B------:R-:W-:Y:S02]  /*2100*/  ISETP.NE.AND P6, PT, R33, RZ, PT ;  /* 0x000000ff2100720c */ /* 0x000fe40003fc5270 */
[----:B------:R-:W-:Y:S02]  /*2110*/  ISETP.NE.AND P4, PT, R64, RZ, PT ;  /* 0x000000ff4000720c */ /* 0x000fe40003f85270 */
[----:B------:R-:W-:Y:S02]  /*2120*/  SEL R8, R8, 0x4, P6 ;  /* 0x0000000408087807 */ /* 0x000fe40003000000 */
[----:B------:R-:W-:-:S02]  /*2130*/  SEL R26, R26, 0x3, P4 ;  /* 0x000000031a1a7807 */ /* 0x000fc40002000000 */
[----:B------:R-:W-:-:S04]  /*2140*/  ISETP.NE.AND P6, PT, R34, RZ, PT ;  /* 0x000000ff2200720c */ /* 0x000fc80003fc5270 */
[----:B------:R-:W-:Y:S02]  /*2150*/  SEL R26, R26, 0x4, P6 ;  /* 0x000000041a1a7807 */ /* 0x000fe40003000000 */
[----:B------:R-:W-:-:S04]  /*2160*/  ISETP.NE.AND P6, PT, R36, RZ, PT ;  /* 0x000000ff2400720c */ /* 0x000fc80003fc5270 */
[----:B------:R-:W-:Y:S02]  /*2170*/  SEL R28, R28, 0x4, P6 ;  /* 0x000000041c1c7807 */ /* 0x000fe40003000000 */
[----:B------:R-:W-:Y:S02]  /*2180*/  ISETP.NE.AND P6, PT, R40, RZ, PT ;  /* 0x000000ff2800720c */ /* 0x000fe40003fc5270 */
[----:B------:R-:W-:Y:S01]  /*2190*/  ISETP.NE.AND P2, PT, R47, RZ, PT ;  /* 0x000000ff2f00720c */ /* 0x000fe20003f45270 */
[----:B------:R-:W-:Y:S01]  /*21a0*/  VIADD R0, R0, 0x2100 ;  /* 0x0000210000007836 */ /* 0x000fe20000000000 */
[----:B------:R-:W-:Y:S01]  /*21b0*/  SEL R3, R3, 0x4, P6 ;  /* 0x0000000403037807 */ /* 0x000fe20003000000 */
[----:B------:R-:W1:Y:S01]  /*21c0*/  LDC.64 R40, c[0x0][0x228] ;  /* 0x00008a00ff287b82 */ /* 0x000e620000000a00 */
[----:B------:R-:W-:-:S04]  /*21d0*/  ISETP.NE.AND P6, PT, R39, RZ, PT ;  /* 0x000000ff2700720c */ /* 0x000fc80003fc5270 */
[----:B------:R-:W-:Y:S02]  /*21e0*/  SEL R9, R9, 0x4, P6 ;  /* 0x0000000409097807 */ /* 0x000fe40003000000 */
        /* <DEDUP_REMOVED lines=21> */
[----:B------:R-:W-:Y:S02]  /*2340*/  SEL R3, R3, 0x5, P6 ;  /* 0x0000000503037807 */ /* 0x000fe40003000000 */
[----:B------:R-:W-:-:S02]  /*2350*/  ISETP.NE.AND P2, PT, R67, RZ, PT ;  /* 0x000000ff4300720c */ /* 0x000fc40003f45270 */
[----:B------:R-:W-:Y:S02]  /*2360*/  ISETP.NE.AND P1, PT, R48, RZ, PT ;  /* 0x000000ff3000720c */ /* 0x000fe40003f25270 */
[----:B------:R-:W-:Y:S02]  /*2370*/  ISETP.NE.AND P0, PT, R43, RZ, PT ;  /* 0x000000ff2b00720c */ /* 0x000fe40003f05270 */
[----:B------:R-:W-:Y:S02]  /*2380*/  SEL R35, R26, 0x6, P5 ;  /* 0x000000061a237807 */ /* 0x000fe40002800000 */
[----:B------:R-:W-:Y:S02]  /*2390*/  SEL R26, R3, 0x6, P2 ;  /* 0x00000006031a7807 */ /* 0x000fe40001000000 */
[----:B------:R-:W-:Y:S02]  /*23a0*/  SEL R15, R15, 0x6, P1 ;  /* 0x000000060f0f7807 */ /* 0x000fe40000800000 */
[----:B------:R-:W-:-:S02]  /*23b0*/  ISETP.NE.AND P2, PT, R59, RZ, PT ;  /* 0x000000ff3b00720c */ /* 0x000fc40003f45270 */
[----:B------:R-:W-:Y:S02]  /*23c0*/  SEL R34, R8, 0x6, P0 ;  /* 0x0000000608227807 */ /* 0x000fe40000000000 */
[----:B------:R-:W-:Y:S01]  /*23d0*/  ISETP.NE.AND P0, PT, R55, RZ, PT ;  /* 0x000000ff3700720c */ /* 0x000fe20003f05270 */
[--C-:B------:R-:W-:Y:S01]  /*23e0*/  IMAD.IADD R25, R5, 0x1, R0.reuse ;  /* 0x0000000105197824 */ /* 0x100fe200078e0200 */
[----:B------:R-:W-:Y:S02]  /*23f0*/  ISETP.NE.AND P4, PT, R68, RZ, PT ;  /* 0x000000ff4400720c */ /* 0x000fe40003f85270 */
[----:B------:R-:W-:Y:S02]  /*2400*/  ISETP.NE.AND P3, PT, R70, RZ, PT ;  /* 0x000000ff4600720c */ /* 0x000fe40003f65270 */
[----:B------:R-:W-:Y:S01]  /*2410*/  SEL R46, R15, 0x7, P2 ;  /* 0x000000070f2e7807 */ /* 0x000fe20001000000 */
[----:B------:R-:W-:Y:S01]  /*2420*/  IMAD.IADD R15, R7, 0x1, R0 ;  /* 0x00000001070f7824 */ /* 0x000fe200078e0200 */
[----:B------:R-:W-:Y:S01]  /*2430*/  SEL R27, R27, 0x6, P4 ;  /* 0x000000061b1b7807 */ /* 0x000fe20002000000 */
[----:B------:R-:W-:Y:S01]  /*2440*/  IMAD.WIDE R24, R25, 0x4, R18 ;  /* 0x0000000419187825 */ /* 0x000fe200078e0212 */
[----:B------:R-:W-:-:S02]  /*2450*/  SEL R11, R14, 0x6, P3 ;  /* 0x000000060e0b7807 */ /* 0x000fc40001800000 */
[----:B------:R-:W-:Y:S01]  /*2460*/  ISETP.NE.AND P4, PT, R17, RZ, PT ;  /* 0x000000ff1100720c */ /* 0x000fe20003f85270 */
[----:B------:R-:W-:Y:S01]  /*2470*/  IMAD.WIDE R14, R15, 0x4, R18 ;  /* 0x000000040f0e7825 */ /* 0x000fe200078e0212 */
[----:B------:R-:W-:Y:S02]  /*2480*/  ISETP.NE.AND P3, PT, R16, RZ, PT ;  /* 0x000000ff1000720c */ /* 0x000fe40003f65270 */
[----:B------:R-:W-:Y:S02]  /*2490*/  CS2R R16, SRZ ;  /* 0x0000000000107805 */ /* 0x000fe4000001ff00 */
[----:B------:R-:W-:Y:S02]  /*24a0*/  CS2R R18, SRZ ;  /* 0x0000000000127805 */ /* 0x000fe4000001ff00 */
[----:B------:R-:W-:Y:S02]  /*24b0*/  CS2R R20, SRZ ;  /* 0x0000000000147805 */ /* 0x000fe4000001ff00 */
[----:B------:R-:W-:-:S02]  /*24c0*/  CS2R R22, SRZ ;  /* 0x0000000000167805 */ /* 0x000fc4000001ff00 */
[----:B------:R2:W3:Y:S04]  /*24d0*/  @P0 LDG.E.128 R16, desc[UR6][R24.64] ;  /* 0x0000000618100981 */ /* 0x0004e8000c1e1d00 */
[----:B------:R4:W5:Y:S01]  /*24e0*/  @P0 LDG.E.128 R20, desc[UR6][R14.64] ;  /* 0x000000060e140981 */ /* 0x000962000c1e1d00 */
[----:B------:R-:W-:-:S04]  /*24f0*/  ISETP.NE.AND P1, PT, R65, RZ, PT ;  /* 0x000000ff4100720c */ /* 0x000fc80003f25270 */
[----:B------:R-:W-:Y:S01]  /*2500*/  SEL R29, R9, 0x6, P1 ;  /* 0x00000006091d7807 */ /* 0x000fe20000800000 */
[----:B--2---:R-:W2:Y:S01]  /*2510*/  LDC.64 R24, c[0x0][0x240] ;  /* 0x00009000ff187b82 */ /* 0x004ea20000000a00 */
[----:B------:R-:W-:-:S04]  /*2520*/  ISETP.NE.AND P1, PT, R50, RZ, PT ;  /* 0x000000ff3200720c */ /* 0x000fc80003f25270 */
[----:B------:R-:W-:-:S03]  /*2530*/  SEL R47, R28, 0x7, P1 ;  /* 0x000000071c2f7807 */ /* 0x000fc60000800000 */
[----:B----4-:R-:W4:Y:S01]  /*2540*/  LDC.64 R14, c[0x0][0x210] ;  /* 0x00008400ff0e7b82 */ /* 0x010f220000000a00 */
[----:B------:R-:W-:Y:S02]  /*2550*/  ISETP.NE.AND P6, PT, R58, RZ, PT ;  /* 0x000000ff3a00720c */ /* 0x000fe40003fc5270 */
[----:B------:R-:W-:Y:S02]  /*2560*/  SEL R11, R11, 0x7, P3 ;  /* 0x000000070b0b7807 */ /* 0x000fe40001800000 */
[----:B------:R-:W-:Y:S02]  /*2570*/  SEL R26, R26, 0x7, P6 ;  /* 0x000000071a1a7807 */ /* 0x000fe40003000000 */
[----:B------:R-:W-:-:S04]  /*2580*/  ISETP.NE.AND P5, PT, R30, RZ, PT ;  /* 0x000000ff1e00720c */ /* 0x000fc80003fa5270 */
[----:B------:R-:W-:Y:S02]  /*2590*/  SEL R29, R29, 0x7, P5 ;  /* 0x000000071d1d7807 */ /* 0x000fe40002800000 */
[----:B------:R-:W-:Y:S02]  /*25a0*/  ISETP.NE.AND P6, PT, R51, RZ, PT ;  /* 0x000000ff3300720c */ /* 0x000fe40003fc5270 */
[----:B---3--:R-:W-:-:S04]  /*25b0*/  SEL R0, R19, 0xff800000, P0 ;  /* 0xff80000013007807 */ /* 0x008fc80000000000 */
[----:B------:R-:W-:Y:S02]  /*25c0*/  FSETP.NAN.AND P1, PT, R0, R0, PT ;  /* 0x000000000000720b */ /* 0x000fe40003f28000 */
[----:B-----5:R-:W-:-:S04]  /*25d0*/  SEL R23, R23, 0xff800000, P0 ;  /* 0xff80000017177807 */ /* 0x020fc80000000000 */
[----:B------:R-:W-:Y:S02]  /*25e0*/  FSETP.NAN.AND P2, PT, R23, R23, PT ;  /* 0x000000171700720b */ /* 0x000fe40003f48000 */
[----:B------:R-:W-:Y:S02]  /*25f0*/  SEL R8, R22, 0xff800000, P0 ;  /* 0xff80000016087807 */ /* 0x000fe40000000000 */
[----:B------:R-:W-:Y:S02]  /*2600*/  SEL R3, R20, 0xff800000, P0 ;  /* 0xff80000014037807 */ /* 0x000fe40000000000 */
[----:B------:R-:W-:Y:S02]  /*2610*/  SEL R10, R21, 0xff800000, P0 ;  /* 0xff800000150a7807 */ /* 0x000fe40000000000 */
[----:B------:R-:W-:Y:S01]  /*2620*/  SEL R16, R16, 0xff800000, P0 ;  /* 0xff80000010107807 */ /* 0x000fe20000000000 */
[----:B------:R-:W3:Y:S01]  /*2630*/  LDC.64 R20, c[0x0][0x248] ;  /* 0x00009200ff147b82 */ /* 0x000ee20000000a00 */
[----:B------:R-:W-:-:S02]  /*2640*/  SEL R17, R17, 0xff800000, P0 ;  /* 0xff80000011117807 */ /* 0x000fc40000000000 */
[----:B------:R-:W-:Y:S02]  /*2650*/  SEL R9, R18, 0xff800000, P0 ;  /* 0xff80000012097807 */ /* 0x000fe40000000000 */
[----:B------:R-:W-:-:S03]  /*2660*/  FSETP.GEU.AND P0, PT, R57, R0, PT ;  /* 0x000000003900720b */ /* 0x000fc60003f0e000 */
[----:B------:R-:W5:Y:S01]  /*2670*/  LDC.64 R18, c[0x0][0x230] ;  /* 0x00008c00ff127b82 */ /* 0x000f620000000a00 */
[----:B------:R-:W-:Y:S02]  /*2680*/  @!P1 FSEL R0, R0, R57, !P0 ;  /* 0x0000003900009208 */ /* 0x000fe40004000000 */
[----:B------:R-:W-:-:S04]  /*2690*/  FSETP.GEU.AND P1, PT, R6, R23, PT ;  /* 0x000000170600720b */ /* 0x000fc80003f2e000 */
[----:B------:R-:W-:Y:S01]  /*26a0*/  @!P2 FSEL R23, R23, R6, !P1 ;  /* 0x000000061717a208 */ /* 0x000fe20004800000 */
[----:B------:R-:W2:Y:S01]  /*26b0*/  LDC.64 R56, c[0x0][0x238] ;  /* 0x00008e00ff387b82 */ /* 0x000ea20000000a00 */
[-C--:B------:R-:W-:Y:S02]  /*26c0*/  FSETP.NAN.AND P2, PT, R9, R9.reuse, PT ;  /* 0x000000090900720b */ /* 0x080fe40003f48000 */
[----:B------:R-:W-:Y:S02]  /*26d0*/  FSETP.NAN.AND P3, PT, R8, R8, PT ;  /* 0x000000080800720b */ /* 0x000fe40003f68000 */
[----:B------:R-:W-:Y:S02]  /*26e0*/  SEL R38, R26, 0x8, P1 ;  /* 0x000000081a267807 */ /* 0x000fe40000800000 */
[----:B------:R-:W-:Y:S02]  /*26f0*/  SEL R22, R27, 0x7, P4 ;  /* 0x000000071b167807 */ /* 0x000fe40002000000 */
[----:B------:R-:W-:-:S02]  /*2700*/  FSETP.GEU.AND P1, PT, R54, R9, PT ;  /* 0x000000093600720b */ /* 0x000fc40003f2e000 */
[----:B------:R-:W-:-:S03]  /*2710*/  FSETP.NAN.AND P4, PT, R10, R10, PT ;  /* 0x0000000a0a00720b */ /* 0x000fc60003f88000 */
[----:B------:R-:W-:Y:S02]  /*2720*/  @!P2 FSEL R9, R9, R54, !P1 ;  /* 0x000000360909a208 */ /* 0x000fe40004800000 */
[----:B------:R-:W-:Y:S01]  /*2730*/  FSETP.GEU.AND P2, PT, R37, R8, PT ;  /* 0x000000082500720b */ /* 0x000fe20003f4e000 */
[----:B-1----:R-:W-:-:S03]  /*2740*/  IMAD.WIDE R26, R7, 0x4, R40 ;  /* 0x00000004071a7825 */ /* 0x002fc600078e0228 */
[----:B------:R-:W-:Y:S01]  /*2750*/  @!P3 FSEL R8, R8, R37, !P2 ;  /* 0x000000250808b208 */ /* 0x000fe20005000000 */
[----:B----4-:R-:W-:Y:S01]  /*2760*/  IMAD.WIDE R36, R4, 0x4, R14 ;  /* 0x0000000404247825 */ /* 0x010fe200078e020e */
[----:B------:R-:W-:-:S03]  /*2770*/  FSETP.GEU.AND P3, PT, R13, R10, PT ;  /* 0x0000000a0d00720b */ /* 0x000fc60003f6e000 */
[--C-:B-----5:R-:W-:Y:S01]  /*2780*/  IMAD.WIDE R44, R7, 0x4, R18.reuse ;  /* 0x00000004072c7825 */ /* 0x120fe200078e0212 */
[----:B------:R-:W-:Y:S02]  /*2790*/  @!P4 FSEL R10, R10, R13, !P3 ;  /* 0x0000000d0a0ac208 */ /* 0x000fe40005800000 */
[----:B------:R-:W-:Y:S01]  /*27a0*/  SEL R13, R29, 0x8, P2 ;  /* 0x000000081d0d7807 */ /* 0x000fe20001000000 */
[----:B------:R-:W-:Y:S01]  /*27b0*/  IMAD.WIDE R50, R5, 0x4, R18 ;  /* 0x0000000405327825 */ /* 0x000fe200078e0212 */
[----:B------:R-:W4:Y:S03]  /*27c0*/  LDG.E.128 R28, desc[UR6][R36.64] ;  /* 0x00000006241c7981 */ /* 0x000f26000c1e1d00 */
[----:B--2---:R-:W-:-:S04]  /*27d0*/  IMAD.WIDE R18, R7, 0x4, R24 ;  /* 0x0000000407127825 */ /* 0x004fc800078e0218 */
[----:B------:R-:W-:Y:S02]  /*27e0*/  IMAD.WIDE R54, R5, 0x4, R24 ;  /* 0x0000000405367825 */ /* 0x000fe400078e0218 */
[----:B------:R-:W4:Y:S01]  /*27f0*/  LDG.E.EL.128 R24, desc[UR6][R26.64] ;  /* 0x000000061a187981 */ /* 0x000f22000c2e1d00 */
[----:B------:R-:W-:Y:S01]  /*2800*/  ISETP.NE.AND P5, PT, R53, RZ, PT ;  /* 0x000000ff3500720c */ /* 0x000fe20003fa5270 */
[----:B0-----:R-:W-:Y:S01]  /*2810*/  IMAD.WIDE R32, R7, 0x4, R56 ;  /* 0x0000000407207825 */ /* 0x001fe200078e0238 */
[----:B------:R-:W-:-:S03]  /*2820*/  FSETP.GEU.AND P4, PT, R12, R3, PT ;  /* 0x000000030c00720b */ /* 0x000fc60003f8e000 */
[----:B---3--:R-:W-:Y:S01]  /*2830*/  IMAD.WIDE R6, R7, 0x4, R20 ;  /* 0x0000000407067825 */ /* 0x008fe200078e0214 */
[----:B------:R-:W-:Y:S02]  /*2840*/  SEL R22, R22, 0x8, P3 ;  /* 0x0000000816167807 */ /* 0x000fe40001800000 */
[----:B------:R-:W-:Y:S01]  /*2850*/  SEL R35, R35, 0x7, P6 ;  /* 0x0000000723237807 */ /* 0x000fe20003000000 */
[----:B------:R-:W-:Y:S01]  /*2860*/  IMAD.WIDE R40, R5, 0x4, R40 ;  /* 0x0000000405287825 */ /* 0x000fe200078e0228 */
[----:B------:R-:W-:-:S03]  /*2870*/  SEL R34, R34, 0x7, P5 ;  /* 0x0000000722227807 */ /* 0x000fc60002800000 */
[C---:B------:R-:W-:Y:S01]  /*2880*/  IMAD.WIDE R56, R5.reuse, 0x4, R56 ;  /* 0x0000000405387825 */ /* 0x040fe200078e0238 */
[----:B------:R-:W-:Y:S01]  /*2890*/  FSETP.GEU.AND P3, PT, R52, R17, PT ;  /* 0x000000113400720b */ /* 0x000fe20003f6e000 */
[----:B------:R-:W2:Y:S02]  /*28a0*/  LDG.E.EL.128 R40, desc[UR6][R40.64] ;  /* 0x0000000628287981 */ /* 0x000ea4000c2e1d00 */
[----:B------:R-:W-:Y:S01]  /*28b0*/  IMAD.WIDE R20, R5, 0x4, R20 ;  /* 0x0000000405147825 */ /* 0x000fe200078e0214 */
[----:B------:R-:W-:Y:S02]  /*28c0*/  SEL R5, R11, 0x8, P4 ;  /* 0x000000080b057807 */ /* 0x000fe40002000000 */
[----:B------:R-:W-:Y:S02]  /*28d0*/  PRMT R11, R13, 0x3340, R38 ;  /* 0x000033400d0b7816 */ /* 0x000fe40000000026 */
[----:B------:R-:W-:Y:S01]  /*28e0*/  PRMT R22, R5, 0x3340, R22 ;  /* 0x0000334005167816 */ /* 0x000fe20000000016 */
[----:B------:R-:W2:Y:S01]  /*28f0*/  LDG.E.128 R36, desc[UR6][R36.64+0x10] ;  /* 0x0000100624247981 */ /* 0x000ea2000c1e1d00 */
[----:B------:R-:W-:-:S02]  /*2900*/  SEL R5, R35, 0x8, P3 ;  /* 0x0000000823057807 */ /* 0x000fc40001800000 */
[----:B------:R-:W-:Y:S02]  /*2910*/  SEL R13, R34, 0x8, P1 ;  /* 0x00000008220d7807 */ /* 0x000fe40000800000 */
[----:B------:R-:W3:Y:S01]  /*2920*/  LDG.E.EL.128 R32, desc[UR6][R32.64] ;  /* 0x0000000620207981 */ /* 0x000ee2000c2e1d00 */
[----:B------:R-:W-:-:S13]  /*2930*/  FSETP.NAN.AND P2, PT, R3, R3, PT ;  /* 0x000000030300720b */ /* 0x000fda0003f48000 */
[----:B------:R-:W-:Y:S02]  /*2940*/  @!P2 FSEL R3, R3, R12, !P4 ;  /* 0x0000000c0303a208 */ /* 0x000fe40006000000 */
[----:B------:R-:W-:Y:S02]  /*2950*/  FSETP.NAN.AND P2, PT, R17, R17, PT ;  /* 0x000000111100720b */ /* 0x000fe40003f48000 */
[----:B------:R-:W-:Y:S02]  /*2960*/  FSETP.NAN.AND P4, PT, R16, R16, PT ;  /* 0x000000101000720b */ /* 0x000fe40003f88000 */
[----:B------:R-:W-:-:S09]  /*2970*/  SEL R12, R46, 0x8, P0 ;  /* 0x000000082e0c7807 */ /* 0x000fd20000000000 */
[----:B------:R-:W-:Y:S02]  /*2980*/  @!P2 FSEL R17, R17, R52, !P3 ;  /* 0x000000341111a208 */ /* 0x000fe40005800000 */
[----:B------:R-:W-:-:S04]  /*2990*/  FSETP.GEU.AND P2, PT, R49, R16, PT ;  /* 0x000000103100720b */ /* 0x000fc80003f4e000 */
[----:B------:R-:W-:Y:S02]  /*29a0*/  SEL R46, R47, 0x8, P2 ;  /* 0x000000082f2e7807 */ /* 0x000fe40001000000 */
[----:B------:R-:W-:Y:S02]  /*29b0*/  @!P4 FSEL R16, R16, R49, !P2 ;  /* 0x000000311010c208 */ /* 0x000fe40005000000 */
[----:B------:R-:W-:Y:S01]  /*29c0*/  PRMT R5, R46, 0x3340, R5 ;  /* 0x000033402e057816 */ /* 0x000fe20000000005 */
[----:B------:R-:W5:Y:S04]  /*29d0*/  LDG.E.EL.128 R48, desc[UR6][R50.64] ;  /* 0x0000000632307981 */ /* 0x000f68000c2e1d00 */
[----:B------:R-:W5:Y:S01]  /*29e0*/  LDG.E.EL.128 R44, desc[UR6][R44.64] ;  /* 0x000000062c2c7981 */ /* 0x000f62000c2e1d00 */
[----:B----4-:R-:W-:Y:S01]  /*29f0*/  FADD R24, R28, R24 ;  /* 0x000000181c187221 */ /* 0x010fe20000000000 */
[----:B------:R-:W-:Y:S01]  /*2a00*/  FADD R25, R29, R25 ;  /* 0x000000191d197221 */ /* 0x000fe20000000000 */
[----:B------:R-:W-:Y:S01]  /*2a10*/  FADD R26, R30, R26 ;  /* 0x0000001a1e1a7221 */ /* 0x000fe20000000000 */
[----:B------:R-:W-:-:S02]  /*2a20*/  FADD R27, R31, R27 ;  /* 0x0000001b1f1b7221 */ /* 0x000fc40000000000 */
[----:B------:R0:W4:Y:S01]  /*2a30*/  LDG.E.EL.128 R28, desc[UR6][R56.64] ;  /* 0x00000006381c7981 */ /* 0x000122000c2e1d00 */
[----:B------:R-:W-:Y:S01]  /*2a40*/  PRMT R12, R13, 0x3340, R12 ;  /* 0x000033400d0c7816 */ /* 0x000fe2000000000c */
[----:B--2---:R-:W-:Y:S01]  /*2a50*/  FADD R36, R36, R40 ;  /* 0x0000002824247221 */ /* 0x004fe20000000000 */
[----:B---3--:R-:W-:-:S04]  /*2a60*/  FADD R13, R32, 9.9999997473787516356e-06 ;  /* 0x3727c5ac200d7421 */ /* 0x008fc80000000000 */
[----:B------:R-:W1:Y:S01]  /*2a70*/  MUFU.SQRT R40, R13 ;  /* 0x0000000d00287308 */ /* 0x000e620000002000 */
[----:B------:R-:W-:Y:S01]  /*2a80*/  FADD R33, R33, 9.9999997473787516356e-06 ;  /* 0x3727c5ac21217421 */ /* 0x000fe20000000000 */
[----:B------:R-:W-:-:S06]  /*2a90*/  FADD R35, R35, 9.9999997473787516356e-06 ;  /* 0x3727c5ac23237421 */ /* 0x000fcc0000000000 */
[----:B------:R-:W2:Y:S01]  /*2aa0*/  MUFU.SQRT R33, R33 ;  /* 0x0000002100217308 */ /* 0x000ea20000002000 */
[C---:B-1----:R-:W-:Y:S02]  /*2ab0*/  FSETP.GT.AND P1, PT, R40.reuse, 8.50705917302346158658e+37, PT ;  /* 0x7e8000002800780b */ /* 0x042fe40003f24000 */
[----:B------:R-:W-:-:S05]  /*2ac0*/  FSETP.GEU.AND P2, PT, R40, 1.175494350822287508e-38, PT ;  /* 0x008000002800780b */ /* 0x000fca0003f4e000 */
[----:B------:R-:W1:Y:S01]  /*2ad0*/  MUFU.SQRT R35, R35 ;  /* 0x0000002300237308 */ /* 0x000e620000002000 */
[----:B------:R-:W-:Y:S01]  /*2ae0*/  IMAD.MOV.U32 R32, RZ, RZ, 0x3e800000 ;  /* 0x3e800000ff207424 */ /* 0x000fe200078e00ff */
[C---:B--2---:R-:W-:Y:S02]  /*2af0*/  FSETP.GT.AND P0, PT, R33.reuse, 8.50705917302346158658e+37, PT ;  /* 0x7e8000002100780b */ /* 0x044fe40003f04000 */
[----:B------:R-:W-:Y:S02]  /*2b00*/  FSETP.GEU.AND P3, PT, R33, 1.175494350822287508e-38, PT ;  /* 0x008000002100780b */ /* 0x000fe40003f6e000 */
[----:B------:R-:W-:Y:S01]  /*2b10*/  @P1 FMUL R40, R40, 0.25 ;  /* 0x3e80000028281820 */ /* 0x000fe20000400000 */
[----:B------:R-:W-:-:S03]  /*2b20*/  FSEL R13, R32, 1, P1 ;  /* 0x3f800000200d7808 */ /* 0x000fc60000800000 */
[----:B------:R-:W-:Y:S02]  /*2b30*/  @!P2 FMUL R40, R40, 16777216 ;  /* 0x4b8000002828a820 */ /* 0x000fe40000400000 */
[----:B------:R-:W-:Y:S01]  /*2b40*/  @!P2 FMUL R13, R13, 16777216 ;  /* 0x4b8000000d0da820 */ /* 0x000fe20000400000 */
[----:B-1----:R-:W-:Y:S02]  /*2b50*/  FSETP.GT.AND P2, PT, R35, 8.50705917302346158658e+37, PT ;  /* 0x7e8000002300780b */ /* 0x002fe40003f44000 */
[----:B------:R-:W-:Y:S01]  /*2b60*/  @P0 FMUL R33, R33, 0.25 ;  /* 0x3e80000021210820 */ /* 0x000fe20000400000 */
[----:B------:R-:W1:Y:S01]  /*2b70*/  MUFU.RCP R40, R40 ;  /* 0x0000002800287308 */ /* 0x000e620000001000 */
[----:B------:R-:W-:Y:S02]  /*2b80*/  FSETP.GEU.AND P5, PT, R35, 1.175494350822287508e-38, PT ;  /* 0x008000002300780b */ /* 0x000fe40003fae000 */
[----:B------:R-:W-:Y:S01]  /*2b90*/  @!P3 FMUL R33, R33, 16777216 ;  /* 0x4b8000002121b820 */ /* 0x000fe20000400000 */
[----:B------:R-:W-:-:S05]  /*2ba0*/  FADD R34, R34, 9.9999997473787516356e-06 ;  /* 0x3727c5ac22227421 */ /* 0x000fca0000000000 */
[----:B------:R-:W2:Y:S01]  /*2bb0*/  MUFU.RCP R33, R33 ;  /* 0x0000002100217308 */ /* 0x000ea20000001000 */
[----:B------:R-:W-:-:S07]  /*2bc0*/  @P2 FMUL R35, R35, 0.25 ;  /* 0x3e80000023232820 */ /* 0x000fce0000400000 */
[----:B------:R-:W3:Y:S01]  /*2bd0*/  MUFU.SQRT R34, R34 ;  /* 0x0000002200227308 */ /* 0x000ee20000002000 */
[----:B-1----:R-:W-:Y:S01]  /*2be0*/  FMUL R13, R40, R13 ;  /* 0x0000000d280d7220 */ /* 0x002fe20000400000 */
[----:B------:R-:W-:Y:S01]  /*2bf0*/  @!P5 FMUL R35, R35, 16777216 ;  /* 0x4b8000002323d820 */ /* 0x000fe20000400000 */
[----:B------:R-:W-:-:S05]  /*2c00*/  FSEL R40, R32, 1, P0 ;  /* 0x3f80000020287808 */ /* 0x000fca0000000000 */
[----:B------:R-:W-:Y:S01]  /*2c10*/  @!P3 FMUL R40, R40, 16777216 ;  /* 0x4b8000002828b820 */ /* 0x000fe20000400000 */
[----:B------:R-:W0:Y:S03]  /*2c20*/  MUFU.RCP R35, R35 ;  /* 0x0000002300237308 */ /* 0x000e260000001000 */
[----:B--2---:R-:W-:Y:S01]  /*2c30*/  FMUL R52, R33, R40 ;  /* 0x0000002821347220 */ /* 0x004fe20000400000 */
[----:B------:R-:W-:Y:S02]  /*2c40*/  FSEL R40, R32, 1, P2 ;  /* 0x3f80000020287808 */ /* 0x000fe40001000000 */
[C---:B---3--:R-:W-:Y:S02]  /*2c50*/  FSETP.GT.AND P1, PT, R34.reuse, 8.50705917302346158658e+37, PT ;  /* 0x7e8000002200780b */ /* 0x048fe40003f24000 */
[----:B------:R-:W-:Y:S01]  /*2c60*/  FSETP.GEU.AND P4, PT, R34, 1.175494350822287508e-38, PT ;  /* 0x008000002200780b */ /* 0x000fe20003f8e000 */
[----:B------:R-:W-:Y:S01]  /*2c70*/  @!P5 FMUL R40, R40, 16777216 ;  /* 0x4b8000002828d820 */ /* 0x000fe20000400000 */
[----:B------:R-:W-:Y:S01]  /*2c80*/  FADD R37, R37, R41 ;  /* 0x0000002925257221 */ /* 0x000fe20000000000 */
[----:B------:R-:W-:-:S02]  /*2c90*/  FSEL R41, R32, 1, P1 ;  /* 0x3f80000020297808 */ /* 0x000fc40000800000 */
[----:B0-----:R-:W-:-:S06]  /*2ca0*/  FMUL R56, R35, R40 ;  /* 0x0000002823387220 */ /* 0x001fcc0000400000 */
[----:B------:R-:W-:Y:S02]  /*2cb0*/  @P1 FMUL R34, R34, 0.25 ;  /* 0x3e80000022221820 */ /* 0x000fe40000400000 */
[----:B------:R-:W-:Y:S02]  /*2cc0*/  @!P4 FMUL R41, R41, 16777216 ;  /* 0x4b8000002929c820 */ /* 0x000fe40000400000 */
[----:B------:R-:W-:-:S06]  /*2cd0*/  @!P4 FMUL R34, R34, 16777216 ;  /* 0x4b8000002222c820 */ /* 0x000fcc0000400000 */
[----:B------:R-:W0:Y:S01]  /*2ce0*/  MUFU.RCP R34, R34 ;  /* 0x0000002200227308 */ /* 0x000e220000001000 */
[----:B------:R-:W-:Y:S01]  /*2cf0*/  FADD R39, R39, R43 ;  /* 0x0000002b27277221 */ /* 0x000fe20000000000 */
[----:B0-----:R-:W-:Y:S01]  /*2d00*/  FMUL R53, R34, R41 ;  /* 0x0000002922357220 */ /* 0x001fe20000400000 */
[----:B------:R-:W-:Y:S01]  /*2d10*/  FADD R38, R38, R42 ;  /* 0x0000002a26267221 */ /* 0x000fe20000000000 */
[----:B-----5:R-:W-:Y:S01]  /*2d20*/  FADD R44, -R44, R24 ;  /* 0x000000182c2c7221 */ /* 0x020fe20000000100 */
[----:B------:R-:W-:Y:S01]  /*2d30*/  FADD R45, -R45, R25 ;  /* 0x000000192d2d7221 */ /* 0x000fe20000000100 */
[----:B------:R-:W-:Y:S01]  /*2d40*/  FADD R46, -R46, R26 ;  /* 0x0000001a2e2e7221 */ /* 0x000fe20000000100 */
[----:B------:R-:W-:Y:S01]  /*2d50*/  FADD R47, -R47, R27 ;  /* 0x0000001b2f2f7221 */ /* 0x000fe20000000100 */
[----:B------:R-:W-:Y:S01]  /*2d60*/  FADD R42, -R48, R36 ;  /* 0x00000024302a7221 */ /* 0x000fe20000000100 */
[----:B------:R-:W-:Y:S01]  /*2d70*/  FMUL R13, R13, R44 ;  /* 0x0000002c0d0d7220 */ /* 0x000fe20000400000 */
[----:B------:R-:W-:Y:S01]  /*2d80*/  FMUL R52, R52, R45 ;  /* 0x0000002d34347220 */ /* 0x000fe20000400000 */
[----:B------:R-:W-:Y:S01]  /*2d90*/  FMUL R53, R53, R46 ;  /* 0x0000002e35357220 */ /* 0x000fe20000400000 */
[----:B------:R-:W-:-:S02]  /*2da0*/  FMUL R56, R56, R47 ;  /* 0x0000002f38387220 */ /* 0x000fc40000400000 */
[----:B------:R-:W2:Y:S01]  /*2db0*/  LDG.E.EL.128 R44, desc[UR6][R6.64] ;  /* 0x00000006062c7981 */ /* 0x000ea2000c2e1d00 */
[----:B----4-:R-:W-:-:S06]  /*2dc0*/  FADD R28, R28, 9.9999997473787516356e-06 ;  /* 0x3727c5ac1c1c7421 */ /* 0x010fcc0000000000 */
[----:B------:R-:W0:Y:S01]  /*2dd0*/  MUFU.SQRT R28, R28 ;  /* 0x0000001c001c7308 */ /* 0x000e220000002000 */
[----:B------:R-:W-:Y:S01]  /*2de0*/  FADD R29, R29, 9.9999997473787516356e-06 ;  /* 0x3727c5ac1d1d7421 */ /* 0x000fe20000000000 */
[----:B------:R-:W-:Y:S01]  /*2df0*/  FADD R30, R30, 9.9999997473787516356e-06 ;  /* 0x3727c5ac1e1e7421 */ /* 0x000fe20000000000 */
[----:B------:R-:W-:-:S05]  /*2e00*/  FADD R31, R31, 9.9999997473787516356e-06 ;  /* 0x3727c5ac1f1f7421 */ /* 0x000fca0000000000 */
[----:B------:R-:W1:Y:S08]  /*2e10*/  MUFU.SQRT R29, R29 ;  /* 0x0000001d001d7308 */ /* 0x000e700000002000 */
[----:B------:R-:W3:Y:S01]  /*2e20*/  MUFU.SQRT R30, R30 ;  /* 0x0000001e001e7308 */ /* 0x000ee20000002000 */
[C---:B0-----:R-:W-:Y:S02]  /*2e30*/  FSETP.GT.AND P6, PT, R28.reuse, 8.50705917302346158658e+37, PT ;  /* 0x7e8000001c00780b */ /* 0x041fe40003fc4000 */
[----:B------:R-:W-:-:S05]  /*2e40*/  FSETP.GEU.AND P5, PT, R28, 1.175494350822287508e-38, PT ;  /* 0x008000001c00780b */ /* 0x000fca0003fae000 */
[----:B------:R-:W0:Y:S01]  /*2e50*/  MUFU.SQRT R40, R31 ;  /* 0x0000001f00287308 */ /* 0x000e220000002000 */
[----:B-1----:R-:W-:-:S05]  /*2e60*/  FSETP.GT.AND P4, PT, R29, 8.50705917302346158658e+37, PT ;  /* 0x7e8000001d00780b */ /* 0x002fca0003f84000 */
[----:B------:R-:W-:Y:S01]  /*2e70*/  @P6 FMUL R28, R28, 0.25 ;  /* 0x3e8000001c1c6820 */ /* 0x000fe20000400000 */
[----:B---3--:R-:W-:Y:S02]  /*2e80*/  FSETP.GT.AND P3, PT, R30, 8.50705917302346158658e+37, PT ;  /* 0x7e8000001e00780b */ /* 0x008fe40003f64000 */
[----:B------:R-:W-:Y:S01]  /*2e90*/  FSETP.GEU.AND P1, PT, R29, 1.175494350822287508e-38, PT ;  /* 0x008000001d00780b */ /* 0x000fe20003f2e000 */
[----:B------:R-:W-:Y:S01]  /*2ea0*/  @!P5 FMUL R28, R28, 16777216 ;  /* 0x4b8000001c1cd820 */ /* 0x000fe20000400000 */
[----:B------:R-:W-:Y:S02]  /*2eb0*/  FSETP.GEU.AND P0, PT, R30, 1.175494350822287508e-38, PT ;  /* 0x008000001e00780b */ /* 0x000fe40003f0e000 */
[----:B0-----:R-:W-:-:S03]  /*2ec0*/  FSETP.GT.AND P2, PT, R40, 8.50705917302346158658e+37, PT ;  /* 0x7e8000002800780b */ /* 0x001fc60003f44000 */
[----:B------:R-:W0:Y:S01]  /*2ed0*/  MUFU.RCP R28, R28 ;  /* 0x0000001c001c7308 */ /* 0x000e220000001000 */
[----:B------:R-:W-:Y:S01]  /*2ee0*/  FSEL R31, R32, 1, P6 ;  /* 0x3f800000201f7808 */ /* 0x000fe20003000000 */
[----:B------:R-:W-:Y:S01]  /*2ef0*/  @P4 FMUL R29, R29, 0.25 ;  /* 0x3e8000001d1d4820 */ /* 0x000fe20000400000 */
[----:B------:R-:W-:Y:S01]  /*2f00*/  FSETP.GEU.AND P6, PT, R40, 1.175494350822287508e-38, PT ;  /* 0x008000002800780b */ /* 0x000fe20003fce000 */
[----:B------:R-:W-:Y:S02]  /*2f10*/  @P3 FMUL R30, R30, 0.25 ;  /* 0x3e8000001e1e3820 */ /* 0x000fe40000400000 */
[----:B------:R-:W-:Y:S02]  /*2f20*/  @!P1 FMUL R29, R29, 16777216 ;  /* 0x4b8000001d1d9820 */ /* 0x000fe40000400000 */
[----:B------:R-:W-:Y:S01]  /*2f30*/  @!P0 FMUL R30, R30, 16777216 ;  /* 0x4b8000001e1e8820 */ /* 0x000fe20000400000 */
[----:B------:R-:W-:Y:S01]  /*2f40*/  @!P5 FMUL R31, R31, 16777216 ;  /* 0x4b8000001f1fd820 */ /* 0x000fe20000400000 */
[----:B------:R-:W1:Y:S01]  /*2f50*/  MUFU.RCP R57, R29 ;  /* 0x0000001d00397308 */ /* 0x000e620000001000 */
[----:B------:R-:W-:-:S07]  /*2f60*/  @P2 FMUL R40, R40, 0.25 ;  /* 0x3e80000028282820 */ /* 0x000fce0000400000 */
[----:B------:R-:W3:Y:S01]  /*2f70*/  MUFU.RCP R58, R30 ;  /* 0x0000001e003a7308 */ /* 0x000ee20000001000 */
[----:B0-----:R-:W-:Y:S01]  /*2f80*/  FMUL R41, R28, R31 ;  /* 0x0000001f1c297220 */ /* 0x001fe20000400000 */
[----:B------:R-:W-:Y:S01]  /*2f90*/  @!P6 FMUL R40, R40, 16777216 ;  /* 0x4b8000002828e820 */ /* 0x000fe20000400000 */
[C---:B------:R-:W-:Y:S02]  /*2fa0*/  FSEL R28, R32.reuse, 1, P4 ;  /* 0x3f800000201c7808 */ /* 0x040fe40002000000 */
[----:B------:R-:W-:-:S03]  /*2fb0*/  FSEL R31, R32, 1, P3 ;  /* 0x3f800000201f7808 */ /* 0x000fc60001800000 */
[----:B------:R-:W-:Y:S01]  /*2fc0*/  @!P1 FMUL R28, R28, 16777216 ;  /* 0x4b8000001c1c9820 */ /* 0x000fe20000400000 */
[----:B------:R-:W0:Y:S01]  /*2fd0*/  MUFU.RCP R40, R40 ;  /* 0x0000002800287308 */ /* 0x000e220000001000 */
[----:B------:R-:W-:Y:S01]  /*2fe0*/  @!P0 FMUL R31, R31, 16777216 ;  /* 0x4b8000001f1f8820 */ /* 0x000fe20000400000 */
[----:B------:R-:W-:Y:S01]  /*2ff0*/  FSEL R43, R32, 1, P2 ;  /* 0x3f800000202b7808 */ /* 0x000fe20001000000 */
[----:B-1----:R-:W-:Y:S01]  /*3000*/  FMUL R57, R57, R28 ;  /* 0x0000001c39397220 */ /* 0x002fe20000400000 */
[----:B------:R-:W4:Y:S01]  /*3010*/  LDG.E.EL.128 R32, desc[UR6][R20.64] ;  /* 0x0000000614207981 */ /* 0x000f22000c2e1d00 */
[----:B---3--:R-:W-:-:S03]  /*3020*/  FMUL R58, R58, R31 ;  /* 0x0000001f3a3a7220 */ /* 0x008fc60000400000 */
[----:B------:R-:W4:Y:S01]  /*3030*/  LDG.E.EL.128 R28, desc[UR6][R54.64] ;  /* 0x00000006361c7981 */ /* 0x000f22000c2e1d00 */
[----:B------:R-:W-:Y:S01]  /*3040*/  @!P6 FMUL R43, R43, 16777216 ;  /* 0x4b8000002b2be820 */ /* 0x000fe20000400000 */
[----:B------:R-:W-:-:S03]  /*3050*/  FMUL R59, R41, R42 ;  /* 0x0000002a293b7220 */ /* 0x000fc60000400000 */
[----:B0-----:R-:W-:Y:S02]  /*3060*/  FMUL R48, R40, R43 ;  /* 0x0000002b28307220 */ /* 0x001fe40000400000 */
[----:B------:R0:W2:Y:S01]  /*3070*/  LDG.E.EL.128 R40, desc[UR6][R18.64] ;  /* 0x0000000612287981 */ /* 0x0000a2000c2e1d00 */
[----:B------:R-:W-:-:S04]  /*3080*/  IADD3 R62, P0, R4, UR4, RZ ;  /* 0x00000004043e7c10 */ /* 0x000fc8000ff1e0ff */
[----:B------:R-:W-:Y:S02]  /*3090*/  LEA.HI.X.SX32 R63, R4, UR5, 0x1, P0 ;  /* 0x00000005043f7c11 */ /* 0x000fe400080f0eff */
[----:B------:R-:W1:Y:S01]  /*30a0*/  S2R R4, SR_TID.X ;  /* 0x0000000000047919 */ /* 0x000e620000002100 */
[----:B------:R-:W3:Y:S01]  /*30b0*/  S2UR UR5, SR_CgaCtaId ;  /* 0x00000000000579c3 */ /* 0x000ee20000008800 */
[----:B------:R-:W-:Y:S01]  /*30c0*/  PRMT R61, R5, 0x5410, R12 ;  /* 0x00005410053d7816 */ /* 0x000fe2000000000c */
[----:B------:R-:W-:Y:S01]  /*30d0*/  UMOV UR4, 0x400 ;  /* 0x0000040000047882 */ /* 0x000fe20000000000 */
[----:B------:R-:W-:-:S05]  /*30e0*/  PRMT R60, R22, 0x5410, R11 ;  /* 0x00005410163c7816 */ /* 0x000fca000000000b */
[----:B------:R-:W-:Y:S01]  /*30f0*/  STG.E.64 desc[UR6][R62.64], R60 ;  /* 0x0000003c3e007986 */ /* 0x000fe2000c101b06 */
[----:B---3--:R-:W-:Y:S01]  /*3100*/  UPRMT UR4, UR5, 0x654, UR4 ;  /* 0x0000065405047896 */ /* 0x008fe20008000004 */
[----:B-1----:R-:W-:-:S05]  /*3110*/  IMAD.SHL.U32 R5, R4, 0x8, RZ ;  /* 0x0000000804057824 */ /* 0x002fca00078e00ff */
[----:B------:R-:W-:-:S04]  /*3120*/  LOP3.LUT R5, R5, 0x3f8, RZ, 0xc0, !PT ;  /* 0x000003f805057812 */ /* 0x000fc800078ec0ff */
[----:B------:R-:W-:-:S05]  /*3130*/  LEA R11, R5, UR4, 0x2 ;  /* 0x00000004050b7c11 */ /* 0x000fca000f8e10ff */
[----:B------:R-:W-:Y:S04]  /*3140*/  STS.128 [R11], R24 ;  /* 0x000000180b007388 */ /* 0x000fe80000000c00 */
[----:B------:R1:W-:Y:S01]  /*3150*/  STS.128 [R11+0x10], R36 ;  /* 0x000010240b007388 */ /* 0x0003e20000000c00 */
[----:B------:R-:W-:-:S05]  /*3160*/  IMAD.SHL.U32 R4, R4, 0x4, RZ ;  /* 0x0000000404047824 */ /* 0x000fca00078e00ff */
[----:B0-----:R-:W-:-:S04]  /*3170*/  LOP3.LUT R19, R4, 0x1fc, RZ, 0xc0, !PT ;  /* 0x000001fc04137812 */ /* 0x001fc800078ec0ff */
[----:B------:R-:W-:Y:S01]  /*3180*/  LEA R12, R19, UR4, 0x2 ;  /* 0x00000004130c7c11 */ /* 0x000fe2000f8e10ff */
[----:B------:R-:W-:Y:S01]  /*3190*/  BAR.SYNC.DEFER_BLOCKING 0x0 ;  /* 0x0000000000007b1d */ /* 0x000fe20000010000 */
[----:B------:R-:W-:Y:S01]  /*31a0*/  FADD R18, -R49, R37 ;  /* 0x0000002531127221 */ /* 0x000fe20000000100 */
[----:B------:R-:W-:-:S03]  /*31b0*/  FADD R21, -R50, R38 ;  /* 0x0000002632157221 */ /* 0x000fc60000000100 */
[----:B------:R-:W-:Y:S01]  /*31c0*/  FMUL R18, R57, R18 ;  /* 0x0000001239127220 */ /* 0x000fe20000400000 */
[----:B------:R-:W-:Y:S01]  /*31d0*/  FMUL R21, R58, R21 ;  /* 0x000000153a157220 */ /* 0x000fe20000400000 */
[----:B------:R-:W-:Y:S01]  /*31e0*/  ULDC.64 UR4, c[0x0][0x210] ;  /* 0x0000840000047ab9 */ /* 0x000fe20000000a00 */
[----:B------:R-:W0:Y:S04]  /*31f0*/  LDS.128 R4, [R12] ;  /* 0x000000000c047984 */ /* 0x000e280000000c00 */
[----:B------:R-:W3:Y:S01]  /*3200*/  LDS.128 R24, [R12+0x800] ;  /* 0x000800000c187984 */ /* 0x000ee20000000c00 */
[----:B-1----:R-:W-:Y:S02]  /*3210*/  LOP3.LUT R37, R2, R19, RZ, 0xfc, !PT ;  /* 0x0000001302257212 */ /* 0x002fe400078efcff */
[----:B------:R-:W-:-:S03]  /*3220*/  SHF.R.S32.HI R2, RZ, 0x1f, R2 ;  /* 0x0000001fff027819 */ /* 0x000fc60000011402 */
[----:B------:R-:W-:-:S04]  /*3230*/  IMAD.WIDE R14, R37, 0x4, R14 ;  /* 0x00000004250e7825 */ /* 0x000fc800078e020e */
[----:B------:R-:W-:-:S04]  /*3240*/  FADD R51, -R51, R39 ;  /* 0x0000002733337221 */ /* 0x000fc80000000100 */
[----:B------:R-:W-:Y:S01]  /*3250*/  FMUL R48, R48, R51 ;  /* 0x0000003330307220 */ /* 0x000fe20000400000 */
[----:B0-----:R0:W-:Y:S02]  /*3260*/  STG.E.128 desc[UR6][R14.64], R4 ;  /* 0x000000040e007986 */ /* 0x0011e4000c101d06 */
[----:B0-----:R-:W0:Y:S01]  /*3270*/  LDC.64 R6, c[0x0][0x218] ;  /* 0x00008600ff067b82 */ /* 0x001e220000000a00 */
[----:B----4-:R-:W-:Y:S01]  /*3280*/  FFMA R18, R29, R18, R33 ;  /* 0x000000121d127223 */ /* 0x010fe20000000021 */
[----:B------:R-:W-:Y:S01]  /*3290*/  FFMA R59, R28, R59, R32 ;  /* 0x0000003b1c3b7223 */ /* 0x000fe20000000020 */
[----:B------:R-:W-:-:S03]  /*32a0*/  FFMA R30, R30, R21, R34 ;  /* 0x000000151e1e7223 */ /* 0x000fc60000000022 */
[C---:B------:R-:W-:Y:S01]  /*32b0*/  FSETP.GEU.AND P0, PT, R17.reuse, -R18, PT ;  /* 0x800000121100720b */ /* 0x040fe20003f0e000 */
[----:B------:R-:W-:Y:S01]  /*32c0*/  FADD R17, R17, R18 ;  /* 0x0000001211117221 */ /* 0x000fe20000000000 */
[C---:B------:R-:W-:Y:S01]  /*32d0*/  FSETP.GEU.AND P6, PT, R16.reuse, -R59, PT ;  /* 0x8000003b1000720b */ /* 0x040fe20003fce000 */
[----:B------:R-:W-:Y:S01]  /*32e0*/  FADD R16, R16, R59 ;  /* 0x0000003b10107221 */ /* 0x000fe20000000000 */
[C---:B------:R-:W-:Y:S01]  /*32f0*/  FSETP.GEU.AND P1, PT, R9.reuse, -R30, PT ;  /* 0x8000001e0900720b */ /* 0x040fe20003f2e000 */
[----:B------:R-:W-:Y:S01]  /*3300*/  FADD R18, R9, R30 ;  /* 0x0000001e09127221 */ /* 0x000fe20000000000 */
[C---:B------:R-:W-:Y:S02]  /*3310*/  IMAD.SHL.U32 R9, R37.reuse, 0x4, RZ ;  /* 0x0000000425097824 */ /* 0x040fe400078e00ff */
[----:B--2---:R-:W-:Y:S01]  /*3320*/  FFMA R40, R40, R13, R44 ;  /* 0x0000000d28287223 */ /* 0x004fe2000000002c */
[----:B------:R-:W-:Y:S02]  /*3330*/  SHF.L.U64.HI R13, R37, 0x2, R2 ;  /* 0x00000002250d7819 */ /* 0x000fe40000010202 */
[----:B------:R-:W-:-:S02]  /*3340*/  SEL R16, R16, RZ, P6 ;  /* 0x000000ff10107207 */ /* 0x000fc40003000000 */
[----:B------:R-:W-:Y:S02]  /*3350*/  IADD3 R2, P6, R9, UR4, RZ ;  /* 0x0000000409027c10 */ /* 0x000fe4000ffde0ff */
[C---:B------:R-:W-:Y:S01]  /*3360*/  FSETP.GEU.AND P3, PT, R3.reuse, -R40, PT ;  /* 0x800000280300720b */ /* 0x040fe20003f6e000 */
[----:B------:R-:W-:Y:S01]  /*3370*/  FADD R40, R3, R40 ;  /* 0x0000002803287221 */ /* 0x000fe20000000000 */
[----:B------:R-:W-:Y:S01]  /*3380*/  IADD3.X R3, R13, UR5, RZ, P6, !PT ;  /* 0x000000050d037c10 */ /* 0x000fe2000b7fe4ff */
[----:B------:R-:W-:Y:S01]  /*3390*/  FFMA R31, R31, R48, R35 ;  /* 0x000000301f1f7223 */ /* 0x000fe20000000023 */
[----:B------:R-:W-:Y:S01]  /*33a0*/  FFMA R41, R41, R52, R45 ;  /* 0x0000003429297223 */ /* 0x000fe2000000002d */
[----:B------:R-:W-:Y:S01]  /*33b0*/  FFMA R56, R43, R56, R47 ;  /* 0x000000382b387223 */ /* 0x000fe2000000002f */
[----:B------:R-:W-:Y:S01]  /*33c0*/  FFMA R53, R42, R53, R46 ;  /* 0x000000352a357223 */ /* 0x000fe2000000002e */
[----:B---3--:R0:W-:Y:S01]  /*33d0*/  STG.E.128 desc[UR6][R2.64+0x800], R24 ;  /* 0x0008001802007986 */ /* 0x0081e2000c101d06 */
[----:B------:R-:W-:Y:S01]  /*33e0*/  SEL R17, R17, RZ, P0 ;  /* 0x000000ff11117207 */ /* 0x000fe20000000000 */
[----:B------:R-:W-:Y:S01]  /*33f0*/  ULDC.64 UR4, c[0x0][0x218] ;  /* 0x0000860000047ab9 */ /* 0x000fe20000000a00 */
[----:B------:R-:W-:Y:S01]  /*3400*/  BAR.SYNC.DEFER_BLOCKING 0x0 ;  /* 0x0000000000007b1d */ /* 0x000fe20000010000 */
[C---:B------:R-:W-:Y:S01]  /*3410*/  FSETP.GEU.AND P2, PT, R0.reuse, -R31, PT ;  /* 0x8000001f0000720b */ /* 0x040fe20003f4e000 */
[----:B------:R-:W-:Y:S01]  /*3420*/  FADD R0, R0, R31 ;  /* 0x0000001f00007221 */ /* 0x000fe20000000000 */
[C---:B------:R-:W-:Y:S01]  /*3430*/  FSETP.GEU.AND P4, PT, R10.reuse, -R41, PT ;  /* 0x800000290a00720b */ /* 0x040fe20003f8e000 */
[----:B------:R-:W-:Y:S01]  /*3440*/  FADD R10, R10, R41 ;  /* 0x000000290a0a7221 */ /* 0x000fe20000000000 */
[C---:B------:R-:W-:Y:S01]  /*3450*/  FSETP.GEU.AND P5, PT, R8.reuse, -R53, PT ;  /* 0x800000350800720b */ /* 0x040fe20003fae000 */
[----:B------:R-:W-:Y:S01]  /*3460*/  FADD R8, R8, R53 ;  /* 0x0000003508087221 */ /* 0x000fe20000000000 */
[C---:B------:R-:W-:Y:S01]  /*3470*/  FSETP.GEU.AND P0, PT, R23.reuse, -R56, PT ;  /* 0x800000381700720b */ /* 0x040fe20003f0e000 */
[----:B------:R-:W-:Y:S01]  /*3480*/  FADD R23, R23, R56 ;  /* 0x0000003817177221 */ /* 0x000fe20000000000 */
[----:B------:R-:W-:-:S02]  /*3490*/  SEL R18, R18, RZ, P1 ;  /* 0x000000ff12127207 */ /* 0x000fc40000800000 */
[----:B------:R-:W-:Y:S02]  /*34a0*/  SEL R20, R40, RZ, P3 ;  /* 0x000000ff28147207 */ /* 0x000fe40001800000 */
[----:B------:R-:W-:Y:S02]  /*34b0*/  SEL R21, R10, RZ, P4 ;  /* 0x000000ff0a157207 */ /* 0x000fe40002000000 */
[----:B------:R-:W-:Y:S02]  /*34c0*/  SEL R22, R8, RZ, P5 ;  /* 0x000000ff08167207 */ /* 0x000fe40002800000 */
[----:B------:R-:W-:Y:S02]  /*34d0*/  SEL R23, R23, RZ, P0 ;  /* 0x000000ff17177207 */ /* 0x000fe40000000000 */
[----:B------:R-:W-:-:S03]  /*34e0*/  SEL R19, R0, RZ, P2 ;  /* 0x000000ff00137207 */ /* 0x000fc60001000000 */
[----:B------:R-:W-:Y:S04]  /*34f0*/  STS.128 [R11], R20 ;  /* 0x000000140b007388 */ /* 0x000fe80000000c00 */
[----:B------:R-:W-:Y:S01]  /*3500*/  STS.128 [R11+0x10], R16 ;  /* 0x000010100b007388 */ /* 0x000fe20000000c00 */
[----:B------:R-:W-:Y:S06]  /*3510*/  BAR.SYNC.DEFER_BLOCKING 0x0 ;  /* 0x0000000000007b1d */ /* 0x000fec0000010000 */
[----:B------:R-:W1:Y:S04]  /*3520*/  LDS.128 R32, [R12] ;  /* 0x000000000c207984 */ /* 0x000e680000000c00 */
[----:B------:R-:W2:Y:S01]  /*3530*/  LDS.128 R28, [R12+0x800] ;  /* 0x000800000c1c7984 */ /* 0x000ea20000000c00 */
[----:B------:R-:W-:Y:S01]  /*3540*/  IADD3 R4, P0, R9, UR4, RZ ;  /* 0x0000000409047c10 */ /* 0x000fe2000ff1e0ff */
[----:B0-----:R-:W-:-:S03]  /*3550*/  IMAD.WIDE R2, R37, 0x4, R6 ;  /* 0x0000000425027825 */ /* 0x001fc600078e0206 */
[----:B------:R-:W-:Y:S02]  /*3560*/  IADD3.X R5, R13, UR5, RZ, P0, !PT ;  /* 0x000000050d057c10 */ /* 0x000fe400087fe4ff */
[----:B-1----:R-:W-:Y:S04]  /*3570*/  STG.E.128 desc[UR6][R2.64], R32 ;  /* 0x0000002002007986 */ /* 0x002fe8000c101d06 */
[----:B--2---:R-:W-:Y:S01]  /*3580*/  STG.E.128 desc[UR6][R4.64+0x800], R28 ;  /* 0x0008001c04007986 */ /* 0x004fe2000c101d06 */
[----:B------:R-:W-:Y:S05]  /*3590*/  EXIT ;  /* 0x000000000000794d */ /* 0x000fea0003800000 */
.L_x_0:
[----:B------:R-:W-:-:S00]  /*35a0*/  BRA `(.L_x_0) ;  /* 0xfffffffc00fc7947 */ /* 0x000fc0000383ffff */
[----:B------:R-:W-:-:S00]  /*35b0*/  NOP ;  /* 0x0000000000007918 */ /* 0x000fc00000000000 */
        /* <DEDUP_REMOVED lines=12> */
.L_x_1:


//--------------------- .nv.global.init           --------------------------
	.section	.nv.global.init,"aw",@progbits
.nv.global.init:
	.type		_$_str,@object
	.size		_$_str,(_$_str_$_2 - _$_str)
_$_str:
        /*0000*/ 	.byte	0x5f, 0x5f, 0x43, 0x55, 0x44, 0x41, 0x5f, 0x46, 0x54, 0x5a, 0x00
	.type		_$_str_$_2,@object
	.size		_$_str_$_2,(.L_1 - _$_str_$_2)
_$_str_$_2:
        /*000b*/ 	.byte	0x5f, 0x5f, 0x43, 0x55, 0x44, 0x41, 0x5f, 0x50, 0x52, 0x45, 0x43, 0x5f, 0x53, 0x51, 0x52, 0x54
        /*001b*/ 	.byte	0x00
.L_1:


//--------------------- .nv.shared.triton_poi_fused__native_batch_norm_legit_no_training_add_convolution_max_pool2d_with_indices_relu_10 --------------------------
	.section	.nv.shared.triton_poi_fused__native_batch_norm_legit_no_training_add_convolution_max_pool2d_with_indices_relu_10,"aw",@nobits
	.sectionflags	@""
	.align	16
	.zero		1024


//--------------------- .nv.constant0.triton_poi_fused__native_batch_norm_legit_no_training_add_convolution_max_pool2d_with_indices_relu_10 --------------------------
	.section	.nv.constant0.triton_poi_fused__native_batch_norm_legit_no_training_add_convolution_max_pool2d_with_indices_relu_10,"a",@progbits
	.sectionflags	@""
	.align	4
.nv.constant0.triton_poi_fused__native_batch_norm_legit_no_training_add_convolution_max_pool2d_with_indices_relu_10:
	.zero		604
